//
// Generated by NVIDIA NVVM Compiler
//
// Compiler Build ID: CL-36424714
// Cuda compilation tools, release 13.0, V13.0.88
// Based on NVVM 20.0.0
//

.version 9.0
.target sm_100
.address_size 64

	// .globl	_Z8bgr2grayPfS_ii

.visible .entry _Z8bgr2grayPfS_ii(
	.param .u64 .ptr .align 1 _Z8bgr2grayPfS_ii_param_0,
	.param .u64 .ptr .align 1 _Z8bgr2grayPfS_ii_param_1,
	.param .u32 _Z8bgr2grayPfS_ii_param_2,
	.param .u32 _Z8bgr2grayPfS_ii_param_3
)
{
	.reg .pred 	%p<4>;
	.reg .b32 	%r<15>;
	.reg .b32 	%f<5>;
	.reg .b64 	%rd<9>;
	.reg .b64 	%fd<7>;

	ld.param.u64 	%rd1, [_Z8bgr2grayPfS_ii_param_0];
	ld.param.u64 	%rd2, [_Z8bgr2grayPfS_ii_param_1];
	ld.param.u32 	%r3, [_Z8bgr2grayPfS_ii_param_2];
	ld.param.u32 	%r4, [_Z8bgr2grayPfS_ii_param_3];
	mov.u32 	%r6, %ctaid.x;
	mov.u32 	%r7, %ntid.x;
	mov.u32 	%r8, %tid.x;
	mad.lo.s32 	%r1, %r6, %r7, %r8;
	mov.u32 	%r9, %ctaid.y;
	mov.u32 	%r10, %ntid.y;
	mov.u32 	%r11, %tid.y;
	mad.lo.s32 	%r12, %r9, %r10, %r11;
	setp.ge.s32 	%p1, %r1, %r3;
	setp.ge.s32 	%p2, %r12, %r4;
	or.pred  	%p3, %p1, %p2;
	@%p3 bra 	$L__BB0_2;
	cvta.to.global.u64 	%rd3, %rd2;
	cvta.to.global.u64 	%rd4, %rd1;
	mad.lo.s32 	%r13, %r3, %r12, %r1;
	mul.lo.s32 	%r14, %r13, 3;
	mul.wide.s32 	%rd5, %r14, 4;
	add.s64 	%rd6, %rd3, %rd5;
	ld.global.f32 	%f1, [%rd6];
	cvt.f64.f32 	%fd1, %f1;
	ld.global.f32 	%f2, [%rd6+4];
	cvt.f64.f32 	%fd2, %f2;
	mul.f64 	%fd3, %fd2, 0d3FE2C8B439581062;
	fma.rn.f64 	%fd4, %fd1, 0d3FD322D0E5604189, %fd3;
	ld.global.f32 	%f3, [%rd6+8];
	cvt.f64.f32 	%fd5, %f3;
	fma.rn.f64 	%fd6, %fd5, 0d3FBD2F1A9FBE76C9, %fd4;
	cvt.rn.f32.f64 	%f4, %fd6;
	mul.wide.s32 	%rd7, %r13, 4;
	add.s64 	%rd8, %rd4, %rd7;
	st.global.f32 	[%rd8], %f4;
$L__BB0_2:
	ret;

}
	// .globl	_Z9sobel_absPfS_ii
.visible .entry _Z9sobel_absPfS_ii(
	.param .u64 .ptr .align 1 _Z9sobel_absPfS_ii_param_0,
	.param .u64 .ptr .align 1 _Z9sobel_absPfS_ii_param_1,
	.param .u32 _Z9sobel_absPfS_ii_param_2,
	.param .u32 _Z9sobel_absPfS_ii_param_3
)
{
	.reg .pred 	%p<14>;
	.reg .b32 	%r<19>;
	.reg .b32 	%f<40>;
	.reg .b64 	%rd<18>;

	ld.param.u64 	%rd5, [_Z9sobel_absPfS_ii_param_0];
	ld.param.u64 	%rd6, [_Z9sobel_absPfS_ii_param_1];
	ld.param.u32 	%r5, [_Z9sobel_absPfS_ii_param_2];
	ld.param.u32 	%r7, [_Z9sobel_absPfS_ii_param_3];
	cvta.to.global.u64 	%rd1, %rd6;
	mov.u32 	%r8, %ctaid.x;
	mov.u32 	%r9, %ntid.x;
	mov.u32 	%r10, %tid.x;
	mad.lo.s32 	%r1, %r8, %r9, %r10;
	mov.u32 	%r11, %ctaid.y;
	mov.u32 	%r12, %ntid.y;
	mov.u32 	%r13, %tid.y;
	mad.lo.s32 	%r14, %r11, %r12, %r13;
	setp.ge.s32 	%p1, %r1, %r5;
	setp.ge.s32 	%p2, %r14, %r7;
	or.pred  	%p3, %p1, %p2;
	@%p3 bra 	$L__BB1_12;
	mad.lo.s32 	%r3, %r5, %r14, %r1;
	setp.eq.s32 	%p4, %r1, 0;
	add.s32 	%r4, %r5, -1;
	setp.eq.s32 	%p5, %r1, %r4;
	or.pred  	%p6, %p4, %p5;
	mov.f32 	%f37, 0f00000000;
	@%p6 bra 	$L__BB1_6;
	mul.wide.s32 	%rd7, %r3, 4;
	add.s64 	%rd2, %rd1, %rd7;
	ld.global.f32 	%f12, [%rd2+-4];
	add.f32 	%f13, %f12, %f12;
	ld.global.f32 	%f14, [%rd2+4];
	add.f32 	%f15, %f14, %f14;
	sub.f32 	%f37, %f15, %f13;
	setp.eq.s32 	%p7, %r14, 0;
	@%p7 bra 	$L__BB1_4;
	mul.wide.s32 	%rd8, %r5, 4;
	xor.b64  	%rd9, %rd8, -4;
	add.s64 	%rd10, %rd2, %rd9;
	ld.global.f32 	%f16, [%rd10];
	ld.global.f32 	%f17, [%rd10+8];
	sub.f32 	%f18, %f17, %f16;
	add.f32 	%f37, %f37, %f18;
$L__BB1_4:
	add.s32 	%r15, %r7, -1;
	setp.eq.s32 	%p8, %r14, %r15;
	@%p8 bra 	$L__BB1_6;
	mul.wide.s32 	%rd11, %r5, 4;
	add.s64 	%rd12, %rd2, %rd11;
	ld.global.f32 	%f19, [%rd12+-4];
	ld.global.f32 	%f20, [%rd12+4];
	sub.f32 	%f21, %f20, %f19;
	add.f32 	%f37, %f37, %f21;
$L__BB1_6:
	setp.eq.s32 	%p9, %r14, 0;
	add.s32 	%r16, %r7, -1;
	setp.eq.s32 	%p10, %r14, %r16;
	or.pred  	%p11, %p9, %p10;
	mov.f32 	%f39, 0f00000000;
	@%p11 bra 	$L__BB1_11;
	setp.eq.s32 	%p12, %r1, 0;
	sub.s32 	%r17, %r3, %r5;
	mul.wide.s32 	%rd13, %r17, 4;
	add.s64 	%rd3, %rd1, %rd13;
	ld.global.f32 	%f23, [%rd3];
	add.f32 	%f24, %f23, %f23;
	add.s32 	%r18, %r3, %r5;
	mul.wide.s32 	%rd14, %r18, 4;
	add.s64 	%rd4, %rd1, %rd14;
	ld.global.f32 	%f25, [%rd4];
	add.f32 	%f26, %f25, %f25;
	sub.f32 	%f39, %f26, %f24;
	@%p12 bra 	$L__BB1_9;
	ld.global.f32 	%f27, [%rd3+-4];
	ld.global.f32 	%f28, [%rd4+-4];
	sub.f32 	%f29, %f28, %f27;
	add.f32 	%f39, %f39, %f29;
$L__BB1_9:
	setp.eq.s32 	%p13, %r1, %r4;
	@%p13 bra 	$L__BB1_11;
	ld.global.f32 	%f30, [%rd3+4];
	ld.global.f32 	%f31, [%rd4+4];
	sub.f32 	%f32, %f31, %f30;
	add.f32 	%f39, %f39, %f32;
$L__BB1_11:
	abs.f32 	%f33, %f37;
	abs.f32 	%f34, %f39;
	add.f32 	%f35, %f33, %f34;
	cvta.to.global.u64 	%rd15, %rd5;
	mul.wide.s32 	%rd16, %r3, 4;
	add.s64 	%rd17, %rd15, %rd16;
	st.global.f32 	[%rd17], %f35;
$L__BB1_12:
	ret;

}
	// .globl	_Z17min_energy_at_rowPfPiii
.visible .entry _Z17min_energy_at_rowPfPiii(
	.param .u64 .ptr .align 1 _Z17min_energy_at_rowPfPiii_param_0,
	.param .u64 .ptr .align 1 _Z17min_energy_at_rowPfPiii_param_1,
	.param .u32 _Z17min_energy_at_rowPfPiii_param_2,
	.param .u32 _Z17min_energy_at_rowPfPiii_param_3
)
{
	.reg .pred 	%p<6>;
	.reg .b32 	%r<18>;
	.reg .b32 	%f<8>;
	.reg .b64 	%rd<12>;

	ld.param.u64 	%rd1, [_Z17min_energy_at_rowPfPiii_param_0];
	ld.param.u64 	%rd2, [_Z17min_energy_at_rowPfPiii_param_1];
	ld.param.u32 	%r2, [_Z17min_energy_at_rowPfPiii_param_2];
	ld.param.u32 	%r3, [_Z17min_energy_at_rowPfPiii_param_3];
	mov.u32 	%r4, %tid.x;
	mov.u32 	%r5, %ctaid.x;
	mov.u32 	%r6, %ntid.x;
	mad.lo.s32 	%r1, %r5, %r6, %r4;
	setp.ge.s32 	%p1, %r1, %r2;
	@%p1 bra 	$L__BB2_2;
	cvta.to.global.u64 	%rd3, %rd1;
	cvta.to.global.u64 	%rd4, %rd2;
	setp.eq.s32 	%p2, %r1, 0;
	add.s32 	%r7, %r2, -1;
	setp.eq.s32 	%p3, %r1, %r7;
	selp.b32 	%r8, -2, -1, %p3;
	selp.b32 	%r9, 0, %r8, %p2;
	add.s32 	%r10, %r9, %r1;
	add.s32 	%r11, %r3, -1;
	mad.lo.s32 	%r12, %r11, %r2, %r10;
	mul.wide.s32 	%rd5, %r12, 4;
	add.s64 	%rd6, %rd3, %rd5;
	ld.global.f32 	%f1, [%rd6];
	ld.global.f32 	%f2, [%rd6+4];
	setp.lt.f32 	%p4, %f2, %f1;
	selp.u32 	%r13, 1, 0, %p4;
	selp.f32 	%f3, %f2, %f1, %p4;
	ld.global.f32 	%f4, [%rd6+8];
	setp.lt.f32 	%p5, %f4, %f3;
	selp.b32 	%r14, 2, %r13, %p5;
	add.s32 	%r15, %r14, %r10;
	mad.lo.s32 	%r16, %r3, %r2, %r1;
	shl.b32 	%r17, %r14, 2;
	cvt.u64.u32 	%rd7, %r17;
	add.s64 	%rd8, %rd6, %rd7;
	ld.global.f32 	%f5, [%rd8];
	mul.wide.s32 	%rd9, %r16, 4;
	add.s64 	%rd10, %rd3, %rd9;
	ld.global.f32 	%f6, [%rd10];
	add.f32 	%f7, %f5, %f6;
	st.global.f32 	[%rd10], %f7;
	add.s64 	%rd11, %rd4, %rd9;
	st.global.u32 	[%rd11], %r15;
$L__BB2_2:
	ret;

}
	// .globl	_Z13get_min_indexPfPiii
.visible .entry _Z13get_min_indexPfPiii(
	.param .u64 .ptr .align 1 _Z13get_min_indexPfPiii_param_0,
	.param .u64 .ptr .align 1 _Z13get_min_indexPfPiii_param_1,
	.param .u32 _Z13get_min_indexPfPiii_param_2,
	.param .u32 _Z13get_min_indexPfPiii_param_3
)
{
	.reg .pred 	%p<39>;
	.reg .b32 	%r<109>;
	.reg .b32 	%f<70>;
	.reg .b64 	%rd<24>;

	ld.param.u64 	%rd10, [_Z13get_min_indexPfPiii_param_0];
	ld.param.u64 	%rd9, [_Z13get_min_indexPfPiii_param_1];
	ld.param.u32 	%r33, [_Z13get_min_indexPfPiii_param_2];
	ld.param.u32 	%r35, [_Z13get_min_indexPfPiii_param_3];
	cvta.to.global.u64 	%rd1, %rd10;
	add.s32 	%r36, %r35, -1;
	mul.lo.s32 	%r1, %r36, %r33;
	setp.lt.s32 	%p1, %r33, 2;
	mov.b32 	%r108, 0;
	@%p1 bra 	$L__BB3_14;
	mul.wide.s32 	%rd11, %r1, 4;
	add.s64 	%rd2, %rd1, %rd11;
	ld.global.f32 	%f67, [%rd2];
	add.s32 	%r2, %r33, -1;
	add.s32 	%r40, %r33, -2;
	and.b32  	%r3, %r2, 15;
	setp.lt.u32 	%p2, %r40, 15;
	mov.b32 	%r108, 0;
	mov.b32 	%r100, 1;
	@%p2 bra 	$L__BB3_5;
	and.b32  	%r4, %r2, -16;
	add.s64 	%rd13, %rd11, %rd1;
	add.s64 	%rd22, %rd13, 32;
	mov.b32 	%r94, 0;
	mov.u32 	%r108, %r94;
$L__BB3_3:
	.pragma "nounroll";
	add.s32 	%r42, %r94, 1;
	ld.global.f32 	%f11, [%rd22+-28];
	setp.lt.f32 	%p3, %f11, %f67;
	selp.b32 	%r43, %r42, %r108, %p3;
	selp.f32 	%f12, %f11, %f67, %p3;
	ld.global.f32 	%f13, [%rd22+-24];
	setp.lt.f32 	%p4, %f13, %f12;
	add.s32 	%r44, %r94, 2;
	selp.b32 	%r45, %r44, %r43, %p4;
	selp.f32 	%f14, %f13, %f12, %p4;
	ld.global.f32 	%f15, [%rd22+-20];
	setp.lt.f32 	%p5, %f15, %f14;
	add.s32 	%r46, %r94, 3;
	selp.b32 	%r47, %r46, %r45, %p5;
	selp.f32 	%f16, %f15, %f14, %p5;
	ld.global.f32 	%f17, [%rd22+-16];
	setp.lt.f32 	%p6, %f17, %f16;
	add.s32 	%r48, %r94, 4;
	selp.b32 	%r49, %r48, %r47, %p6;
	selp.f32 	%f18, %f17, %f16, %p6;
	ld.global.f32 	%f19, [%rd22+-12];
	setp.lt.f32 	%p7, %f19, %f18;
	add.s32 	%r50, %r94, 5;
	selp.b32 	%r51, %r50, %r49, %p7;
	selp.f32 	%f20, %f19, %f18, %p7;
	ld.global.f32 	%f21, [%rd22+-8];
	setp.lt.f32 	%p8, %f21, %f20;
	add.s32 	%r52, %r94, 6;
	selp.b32 	%r53, %r52, %r51, %p8;
	selp.f32 	%f22, %f21, %f20, %p8;
	ld.global.f32 	%f23, [%rd22+-4];
	setp.lt.f32 	%p9, %f23, %f22;
	add.s32 	%r54, %r94, 7;
	selp.b32 	%r55, %r54, %r53, %p9;
	selp.f32 	%f24, %f23, %f22, %p9;
	ld.global.f32 	%f25, [%rd22];
	setp.lt.f32 	%p10, %f25, %f24;
	add.s32 	%r56, %r94, 8;
	selp.b32 	%r57, %r56, %r55, %p10;
	selp.f32 	%f26, %f25, %f24, %p10;
	ld.global.f32 	%f27, [%rd22+4];
	setp.lt.f32 	%p11, %f27, %f26;
	add.s32 	%r58, %r94, 9;
	selp.b32 	%r59, %r58, %r57, %p11;
	selp.f32 	%f28, %f27, %f26, %p11;
	ld.global.f32 	%f29, [%rd22+8];
	setp.lt.f32 	%p12, %f29, %f28;
	add.s32 	%r60, %r94, 10;
	selp.b32 	%r61, %r60, %r59, %p12;
	selp.f32 	%f30, %f29, %f28, %p12;
	ld.global.f32 	%f31, [%rd22+12];
	setp.lt.f32 	%p13, %f31, %f30;
	add.s32 	%r62, %r94, 11;
	selp.b32 	%r63, %r62, %r61, %p13;
	selp.f32 	%f32, %f31, %f30, %p13;
	ld.global.f32 	%f33, [%rd22+16];
	setp.lt.f32 	%p14, %f33, %f32;
	add.s32 	%r64, %r94, 12;
	selp.b32 	%r65, %r64, %r63, %p14;
	selp.f32 	%f34, %f33, %f32, %p14;
	ld.global.f32 	%f35, [%rd22+20];
	setp.lt.f32 	%p15, %f35, %f34;
	add.s32 	%r66, %r94, 13;
	selp.b32 	%r67, %r66, %r65, %p15;
	selp.f32 	%f36, %f35, %f34, %p15;
	ld.global.f32 	%f37, [%rd22+24];
	setp.lt.f32 	%p16, %f37, %f36;
	add.s32 	%r68, %r94, 14;
	selp.b32 	%r69, %r68, %r67, %p16;
	selp.f32 	%f38, %f37, %f36, %p16;
	ld.global.f32 	%f39, [%rd22+28];
	setp.lt.f32 	%p17, %f39, %f38;
	add.s32 	%r70, %r94, 15;
	selp.b32 	%r71, %r70, %r69, %p17;
	selp.f32 	%f40, %f39, %f38, %p17;
	ld.global.f32 	%f41, [%rd22+32];
	setp.lt.f32 	%p18, %f41, %f40;
	add.s32 	%r94, %r94, 16;
	selp.b32 	%r108, %r94, %r71, %p18;
	selp.f32 	%f67, %f41, %f40, %p18;
	add.s64 	%rd22, %rd22, 64;
	setp.ne.s32 	%p19, %r94, %r4;
	@%p19 bra 	$L__BB3_3;
	add.s32 	%r100, %r94, 1;
$L__BB3_5:
	setp.eq.s32 	%p20, %r3, 0;
	@%p20 bra 	$L__BB3_14;
	and.b32  	%r13, %r2, 7;
	setp.lt.u32 	%p21, %r3, 8;
	@%p21 bra 	$L__BB3_8;
	mul.wide.u32 	%rd14, %r100, 4;
	add.s64 	%rd15, %rd2, %rd14;
	ld.global.f32 	%f42, [%rd15];
	setp.lt.f32 	%p22, %f42, %f67;
	selp.b32 	%r73, %r100, %r108, %p22;
	selp.f32 	%f43, %f42, %f67, %p22;
	add.s32 	%r74, %r100, 1;
	ld.global.f32 	%f44, [%rd15+4];
	setp.lt.f32 	%p23, %f44, %f43;
	selp.b32 	%r75, %r74, %r73, %p23;
	selp.f32 	%f45, %f44, %f43, %p23;
	add.s32 	%r76, %r100, 2;
	ld.global.f32 	%f46, [%rd15+8];
	setp.lt.f32 	%p24, %f46, %f45;
	selp.b32 	%r77, %r76, %r75, %p24;
	selp.f32 	%f47, %f46, %f45, %p24;
	add.s32 	%r78, %r100, 3;
	ld.global.f32 	%f48, [%rd15+12];
	setp.lt.f32 	%p25, %f48, %f47;
	selp.b32 	%r79, %r78, %r77, %p25;
	selp.f32 	%f49, %f48, %f47, %p25;
	add.s32 	%r80, %r100, 4;
	ld.global.f32 	%f50, [%rd15+16];
	setp.lt.f32 	%p26, %f50, %f49;
	selp.b32 	%r81, %r80, %r79, %p26;
	selp.f32 	%f51, %f50, %f49, %p26;
	add.s32 	%r82, %r100, 5;
	ld.global.f32 	%f52, [%rd15+20];
	setp.lt.f32 	%p27, %f52, %f51;
	selp.b32 	%r83, %r82, %r81, %p27;
	selp.f32 	%f53, %f52, %f51, %p27;
	add.s32 	%r84, %r100, 6;
	ld.global.f32 	%f54, [%rd15+24];
	setp.lt.f32 	%p28, %f54, %f53;
	selp.b32 	%r85, %r84, %r83, %p28;
	selp.f32 	%f55, %f54, %f53, %p28;
	add.s32 	%r86, %r100, 7;
	ld.global.f32 	%f56, [%rd15+28];
	setp.lt.f32 	%p29, %f56, %f55;
	selp.b32 	%r108, %r86, %r85, %p29;
	selp.f32 	%f67, %f56, %f55, %p29;
	add.s32 	%r100, %r100, 8;
$L__BB3_8:
	setp.eq.s32 	%p30, %r13, 0;
	@%p30 bra 	$L__BB3_14;
	and.b32  	%r19, %r2, 3;
	setp.lt.u32 	%p31, %r13, 4;
	@%p31 bra 	$L__BB3_11;
	mul.wide.u32 	%rd16, %r100, 4;
	add.s64 	%rd17, %rd2, %rd16;
	ld.global.f32 	%f57, [%rd17];
	setp.lt.f32 	%p32, %f57, %f67;
	selp.b32 	%r88, %r100, %r108, %p32;
	selp.f32 	%f58, %f57, %f67, %p32;
	add.s32 	%r89, %r100, 1;
	ld.global.f32 	%f59, [%rd17+4];
	setp.lt.f32 	%p33, %f59, %f58;
	selp.b32 	%r90, %r89, %r88, %p33;
	selp.f32 	%f60, %f59, %f58, %p33;
	add.s32 	%r91, %r100, 2;
	ld.global.f32 	%f61, [%rd17+8];
	setp.lt.f32 	%p34, %f61, %f60;
	selp.b32 	%r92, %r91, %r90, %p34;
	selp.f32 	%f62, %f61, %f60, %p34;
	add.s32 	%r93, %r100, 3;
	ld.global.f32 	%f63, [%rd17+12];
	setp.lt.f32 	%p35, %f63, %f62;
	selp.b32 	%r108, %r93, %r92, %p35;
	selp.f32 	%f67, %f63, %f62, %p35;
	add.s32 	%r100, %r100, 4;
$L__BB3_11:
	setp.eq.s32 	%p36, %r19, 0;
	@%p36 bra 	$L__BB3_14;
	mul.wide.u32 	%rd19, %r100, 4;
	add.s64 	%rd20, %rd11, %rd19;
	add.s64 	%rd23, %rd1, %rd20;
	neg.s32 	%r105, %r19;
$L__BB3_13:
	.pragma "nounroll";
	ld.global.f32 	%f64, [%rd23];
	setp.lt.f32 	%p37, %f64, %f67;
	selp.b32 	%r108, %r100, %r108, %p37;
	selp.f32 	%f67, %f64, %f67, %p37;
	add.s32 	%r100, %r100, 1;
	add.s64 	%rd23, %rd23, 4;
	add.s32 	%r105, %r105, 1;
	setp.ne.s32 	%p38, %r105, 0;
	@%p38 bra 	$L__BB3_13;
$L__BB3_14:
	cvta.to.global.u64 	%rd21, %rd9;
	st.global.u32 	[%rd21], %r108;
	ret;

}
	// .globl	_Z18add_mask_by_factorPfS_fii
.visible .entry _Z18add_mask_by_factorPfS_fii(
	.param .u64 .ptr .align 1 _Z18add_mask_by_factorPfS_fii_param_0,
	.param .u64 .ptr .align 1 _Z18add_mask_by_factorPfS_fii_param_1,
	.param .f32 _Z18add_mask_by_factorPfS_fii_param_2,
	.param .u32 _Z18add_mask_by_factorPfS_fii_param_3,
	.param .u32 _Z18add_mask_by_factorPfS_fii_param_4
)
{
	.reg .pred 	%p<4>;
	.reg .b32 	%r<14>;
	.reg .b32 	%f<5>;
	.reg .b64 	%rd<8>;

	ld.param.u64 	%rd1, [_Z18add_mask_by_factorPfS_fii_param_0];
	ld.param.u64 	%rd2, [_Z18add_mask_by_factorPfS_fii_param_1];
	ld.param.f32 	%f1, [_Z18add_mask_by_factorPfS_fii_param_2];
	ld.param.u32 	%r3, [_Z18add_mask_by_factorPfS_fii_param_3];
	ld.param.u32 	%r4, [_Z18add_mask_by_factorPfS_fii_param_4];
	mov.u32 	%r6, %ctaid.x;
	mov.u32 	%r7, %ntid.x;
	mov.u32 	%r8, %tid.x;
	mad.lo.s32 	%r1, %r6, %r7, %r8;
	mov.u32 	%r9, %ctaid.y;
	mov.u32 	%r10, %ntid.y;
	mov.u32 	%r11, %tid.y;
	mad.lo.s32 	%r12, %r9, %r10, %r11;
	setp.ge.s32 	%p1, %r1, %r3;
	setp.ge.s32 	%p2, %r12, %r4;
	or.pred  	%p3, %p1, %p2;
	@%p3 bra 	$L__BB4_2;
	cvta.to.global.u64 	%rd3, %rd2;
	cvta.to.global.u64 	%rd4, %rd1;
	mad.lo.s32 	%r13, %r3, %r12, %r1;
	mul.wide.s32 	%rd5, %r13, 4;
	add.s64 	%rd6, %rd3, %rd5;
	ld.global.f32 	%f2, [%rd6];
	add.s64 	%rd7, %rd4, %rd5;
	ld.global.f32 	%f3, [%rd7];
	fma.rn.f32 	%f4, %f1, %f2, %f3;
	st.global.f32 	[%rd7], %f4;
$L__BB4_2:
	ret;

}


// ===== COMPILED SASS (sm_100) =====

	.target	sm_100

	.elftype	@"ET_EXEC"


//--------------------- .note.nv.tkinfo           --------------------------
	.section	.note.nv.tkinfo,"",@"SHT_NOTE"
	.sectionflags	@"SHF_NOTE_NV_TKINFO"
	.tkinfo
        /*0018*/ 	.word	0x00000002
        /*0030*/ 	.string	""
        /*0030*/ 	.string	"ptxas"
        /*0030*/ 	.string	"Cuda compilation tools, release 13.0, V13.0.88"
        /*0030*/ 	.string	"Build cuda_13.0.r13.0/compiler.36424714_0"
        /*0030*/ 	.string	"-arch sm_100 -m 64 "



//--------------------- .note.nv.cuinfo           --------------------------
	.section	.note.nv.cuinfo,"",@"SHT_NOTE"
	.sectionflags	@"SHF_NOTE_NV_CUINFO"
        /*0018*/ 	.short	0x0002
        /*001a*/ 	.short	0x0064
        /*001c*/ 	.short	0x0082
	.zero		2


//--------------------- .nv.info                  --------------------------
	.section	.nv.info,"",@"SHT_CUDA_INFO"
	.align	4


	//----- nvinfo : EIATTR_REGCOUNT
	.align		4
        /*0000*/ 	.byte	0x04, 0x2f
        /*0002*/ 	.short	(.L_1 - .L_0)
	.align		4
.L_0:
        /*0004*/ 	.word	index@(_Z8bgr2grayPfS_ii)
        /*0008*/ 	.word	0x00000010


	//----- nvinfo : EIATTR_FRAME_SIZE
	.align		4
.L_1:
        /*000c*/ 	.byte	0x04, 0x11
        /*000e*/ 	.short	(.L_3 - .L_2)
	.align		4
.L_2:
        /*0010*/ 	.word	index@(_Z8bgr2grayPfS_ii)
        /*0014*/ 	.word	0x00000000


	//----- nvinfo : EIATTR_REGCOUNT
	.align		4
.L_3:
        /*0018*/ 	.byte	0x04, 0x2f
        /*001a*/ 	.short	(.L_5 - .L_4)
	.align		4
.L_4:
        /*001c*/ 	.word	index@(_Z9sobel_absPfS_ii)
        /*0020*/ 	.word	0x00000016


	//----- nvinfo : EIATTR_FRAME_SIZE
	.align		4
.L_5:
        /*0024*/ 	.byte	0x04, 0x11
        /*0026*/ 	.short	(.L_7 - .L_6)
	.align		4
.L_6:
        /*0028*/ 	.word	index@(_Z9sobel_absPfS_ii)
        /*002c*/ 	.word	0x00000000


	//----- nvinfo : EIATTR_REGCOUNT
	.align		4
.L_7:
        /*0030*/ 	.byte	0x04, 0x2f
        /*0032*/ 	.short	(.L_9 - .L_8)
	.align		4
.L_8:
        /*0034*/ 	.word	index@(_Z17min_energy_at_rowPfPiii)
        /*0038*/ 	.word	0x00000010


	//----- nvinfo : EIATTR_FRAME_SIZE
	.align		4
.L_9:
        /*003c*/ 	.byte	0x04, 0x11
        /*003e*/ 	.short	(.L_11 - .L_10)
	.align		4
.L_10:
        /*0040*/ 	.word	index@(_Z17min_energy_at_rowPfPiii)
        /*0044*/ 	.word	0x00000000


	//----- nvinfo : EIATTR_REGCOUNT
	.align		4
.L_11:
        /*0048*/ 	.byte	0x04, 0x2f
        /*004a*/ 	.short	(.L_13 - .L_12)
	.align		4
.L_12:
        /*004c*/ 	.word	index@(_Z13get_min_indexPfPiii)
        /*0050*/ 	.word	0x00000020


	//----- nvinfo : EIATTR_FRAME_SIZE
	.align		4
.L_13:
        /*0054*/ 	.byte	0x04, 0x11
        /*0056*/ 	.short	(.L_15 - .L_14)
	.align		4
.L_14:
        /*0058*/ 	.word	index@(_Z13get_min_indexPfPiii)
        /*005c*/ 	.word	0x00000000


	//----- nvinfo : EIATTR_REGCOUNT
	.align		4
.L_15:
        /*0060*/ 	.byte	0x04, 0x2f
        /*0062*/ 	.short	(.L_17 - .L_16)
	.align		4
.L_16:
        /*0064*/ 	.word	index@(_Z18add_mask_by_factorPfS_fii)
        /*0068*/ 	.word	0x0000000a


	//----- nvinfo : EIATTR_FRAME_SIZE
	.align		4
.L_17:
        /*006c*/ 	.byte	0x04, 0x11
        /*006e*/ 	.short	(.L_19 - .L_18)
	.align		4
.L_18:
        /*0070*/ 	.word	index@(_Z18add_mask_by_factorPfS_fii)
        /*0074*/ 	.word	0x00000000


	//----- nvinfo : EIATTR_MIN_STACK_SIZE
	.align		4
.L_19:
        /*0078*/ 	.byte	0x04, 0x12
        /*007a*/ 	.short	(.L_21 - .L_20)
	.align		4
.L_20:
        /*007c*/ 	.word	index@(_Z18add_mask_by_factorPfS_fii)
        /*0080*/ 	.word	0x00000000


	//----- nvinfo : EIATTR_MIN_STACK_SIZE
	.align		4
.L_21:
        /*0084*/ 	.byte	0x04, 0x12
        /*0086*/ 	.short	(.L_23 - .L_22)
	.align		4
.L_22:
        /*0088*/ 	.word	index@(_Z13get_min_indexPfPiii)
        /*008c*/ 	.word	0x00000000


	//----- nvinfo : EIATTR_MIN_STACK_SIZE
	.align		4
.L_23:
        /*0090*/ 	.byte	0x04, 0x12
        /*0092*/ 	.short	(.L_25 - .L_24)
	.align		4
.L_24:
        /*0094*/ 	.word	index@(_Z17min_energy_at_rowPfPiii)
        /*0098*/ 	.word	0x00000000


	//----- nvinfo : EIATTR_MIN_STACK_SIZE
	.align		4
.L_25:
        /*009c*/ 	.byte	0x04, 0x12
        /*009e*/ 	.short	(.L_27 - .L_26)
	.align		4
.L_26:
        /*00a0*/ 	.word	index@(_Z9sobel_absPfS_ii)
        /*00a4*/ 	.word	0x00000000


	//----- nvinfo : EIATTR_MIN_STACK_SIZE
	.align		4
.L_27:
        /*00a8*/ 	.byte	0x04, 0x12
        /*00aa*/ 	.short	(.L_29 - .L_28)
	.align		4
.L_28:
        /*00ac*/ 	.word	index@(_Z8bgr2grayPfS_ii)
        /*00b0*/ 	.word	0x00000000
.L_29:


//--------------------- .nv.compat                --------------------------
	.section	.nv.compat,"",@"SHT_CUDA_COMPAT_INFO"
	.align	4
        /*0000*/ 	.byte	0x02, 0x09, 0x00, 0x00, 0x02, 0x02, 0x01, 0x00, 0x02, 0x05, 0x05, 0x00, 0x03, 0x07, 0x01, 0x01
        /*0010*/ 	.byte	0x02, 0x03, 0x00, 0x00, 0x02, 0x06, 0x01, 0x00, 0x04, 0x0b, 0x08, 0x00, 0x01, 0x00, 0x00, 0x00
        /*0020*/ 	.byte	0x00, 0x00, 0x00, 0x00


//--------------------- .nv.info._Z18add_mask_by_factorPfS_fii --------------------------
	.section	.nv.info._Z18add_mask_by_factorPfS_fii,"",@"SHT_CUDA_INFO"
	.sectionflags	@""
	.align	4


	//----- nvinfo : EIATTR_CUDA_API_VERSION
	.align		4
        /*0000*/ 	.byte	0x04, 0x37
        /*0002*/ 	.short	(.L_31 - .L_30)
.L_30:
        /*0004*/ 	.word	0x00000082


	//----- nvinfo : EIATTR_KPARAM_INFO
	.align		4
.L_31:
        /*0008*/ 	.byte	0x04, 0x17
        /*000a*/ 	.short	(.L_33 - .L_32)
.L_32:
        /*000c*/ 	.word	0x00000000
        /*0010*/ 	.short	0x0004
        /*0012*/ 	.short	0x0018
        /*0014*/ 	.byte	0x00, 0xf0, 0x11, 0x00


	//----- nvinfo : EIATTR_KPARAM_INFO
	.align		4
.L_33:
        /*0018*/ 	.byte	0x04, 0x17
        /*001a*/ 	.short	(.L_35 - .L_34)
.L_34:
        /*001c*/ 	.word	0x00000000
        /*0020*/ 	.short	0x0003
        /*0022*/ 	.short	0x0014
        /*0024*/ 	.byte	0x00, 0xf0, 0x11, 0x00


	//----- nvinfo : EIATTR_KPARAM_INFO
	.align		4
.L_35:
        /*0028*/ 	.byte	0x04, 0x17
        /*002a*/ 	.short	(.L_37 - .L_36)
.L_36:
        /*002c*/ 	.word	0x00000000
        /*0030*/ 	.short	0x0002
        /*0032*/ 	.short	0x0010
        /*0034*/ 	.byte	0x00, 0xf0, 0x11, 0x00


	//----- nvinfo : EIATTR_KPARAM_INFO
	.align		4
.L_37:
        /*0038*/ 	.byte	0x04, 0x17
        /*003a*/ 	.short	(.L_39 - .L_38)
.L_38:
        /*003c*/ 	.word	0x00000000
        /*0040*/ 	.short	0x0001
        /*0042*/ 	.short	0x0008
        /*0044*/ 	.byte	0x00, 0xf5, 0x21, 0x00


	//----- nvinfo : EIATTR_KPARAM_INFO
	.align		4
.L_39:
        /*0048*/ 	.byte	0x04, 0x17
        /*004a*/ 	.short	(.L_41 - .L_40)
.L_40:
        /*004c*/ 	.word	0x00000000
        /*0050*/ 	.short	0x0000
        /*0052*/ 	.short	0x0000
        /*0054*/ 	.byte	0x00, 0xf5, 0x21, 0x00


	//----- nvinfo : EIATTR_SPARSE_MMA_MASK
	.align		4
.L_41:
        /*0058*/ 	.byte	0x03, 0x50
        /*005a*/ 	.short	0x0000


	//----- nvinfo : EIATTR_MAXREG_COUNT
	.align		4
        /*005c*/ 	.byte	0x03, 0x1b
        /*005e*/ 	.short	0x00ff


	//----- nvinfo : EIATTR_MERCURY_ISA_VERSION
	.align		4
        /*0060*/ 	.byte	0x03, 0x5f
        /*0062*/ 	.short	0x0101


	//----- nvinfo : EIATTR_VRC_CTA_INIT_COUNT
	.align		4
        /*0064*/ 	.byte	0x02, 0x4a
	.zero		1
	.zero		1


	//----- nvinfo : EIATTR_EXIT_INSTR_OFFSETS
	.align		4
        /*0068*/ 	.byte	0x04, 0x1c
        /*006a*/ 	.short	(.L_43 - .L_42)


	//   ....[0]....
.L_42:
        /*006c*/ 	.word	0x000000d0


	//   ....[1]....
        /*0070*/ 	.word	0x00000190


	//----- nvinfo : EIATTR_CBANK_PARAM_SIZE
	.align		4
.L_43:
        /*0074*/ 	.byte	0x03, 0x19
        /*0076*/ 	.short	0x001c


	//----- nvinfo : EIATTR_PARAM_CBANK
	.align		4
        /*0078*/ 	.byte	0x04, 0x0a
        /*007a*/ 	.short	(.L_45 - .L_44)
	.align		4
.L_44:
        /*007c*/ 	.word	index@(.nv.constant0._Z18add_mask_by_factorPfS_fii)
        /*0080*/ 	.short	0x0380
        /*0082*/ 	.short	0x001c


	//----- nvinfo : EIATTR_SW_WAR
	.align		4
.L_45:
        /*0084*/ 	.byte	0x04, 0x36
        /*0086*/ 	.short	(.L_47 - .L_46)
.L_46:
        /*0088*/ 	.word	0x00000008
.L_47:


//--------------------- .nv.info._Z13get_min_indexPfPiii --------------------------
	.section	.nv.info._Z13get_min_indexPfPiii,"",@"SHT_CUDA_INFO"
	.sectionflags	@""
	.align	4


	//----- nvinfo : EIATTR_CUDA_API_VERSION
	.align		4
        /*0000*/ 	.byte	0x04, 0x37
        /*0002*/ 	.short	(.L_49 - .L_48)
.L_48:
        /*0004*/ 	.word	0x00000082


	//----- nvinfo : EIATTR_KPARAM_INFO
	.align		4
.L_49:
        /*0008*/ 	.byte	0x04, 0x17
        /*000a*/ 	.short	(.L_51 - .L_50)
.L_50:
        /*000c*/ 	.word	0x00000000
        /*0010*/ 	.short	0x0003
        /*0012*/ 	.short	0x0014
        /*0014*/ 	.byte	0x00, 0xf0, 0x11, 0x00


	//----- nvinfo : EIATTR_KPARAM_INFO
	.align		4
.L_51:
        /*0018*/ 	.byte	0x04, 0x17
        /*001a*/ 	.short	(.L_53 - .L_52)
.L_52:
        /*001c*/ 	.word	0x00000000
        /*0020*/ 	.short	0x0002
        /*0022*/ 	.short	0x0010
        /*0024*/ 	.byte	0x00, 0xf0, 0x11, 0x00


	//----- nvinfo : EIATTR_KPARAM_INFO
	.align		4
.L_53:
        /*0028*/ 	.byte	0x04, 0x17
        /*002a*/ 	.short	(.L_55 - .L_54)
.L_54:
        /*002c*/ 	.word	0x00000000
        /*0030*/ 	.short	0x0001
        /*0032*/ 	.short	0x0008
        /*0034*/ 	.byte	0x00, 0xf5, 0x21, 0x00


	//----- nvinfo : EIATTR_KPARAM_INFO
	.align		4
.L_55:
        /*0038*/ 	.byte	0x04, 0x17
        /*003a*/ 	.short	(.L_57 - .L_56)
.L_56:
        /*003c*/ 	.word	0x00000000
        /*0040*/ 	.short	0x0000
        /*0042*/ 	.short	0x0000
        /*0044*/ 	.byte	0x00, 0xf5, 0x21, 0x00


	//----- nvinfo : EIATTR_SPARSE_MMA_MASK
	.align		4
.L_57:
        /*0048*/ 	.byte	0x03, 0x50
        /*004a*/ 	.short	0x0000


	//----- nvinfo : EIATTR_MAXREG_COUNT
	.align		4
        /*004c*/ 	.byte	0x03, 0x1b
        /*004e*/ 	.short	0x00ff


	//----- nvinfo : EIATTR_MERCURY_ISA_VERSION
	.align		4
        /*0050*/ 	.byte	0x03, 0x5f
        /*0052*/ 	.short	0x0101


	//----- nvinfo : EIATTR_VRC_CTA_INIT_COUNT
	.align		4
        /*0054*/ 	.byte	0x02, 0x4a
	.zero		1
	.zero		1


	//----- nvinfo : EIATTR_EXIT_INSTR_OFFSETS
	.align		4
        /*0058*/ 	.byte	0x04, 0x1c
        /*005a*/ 	.short	(.L_59 - .L_58)


	//   ....[0]....
.L_58:
        /*005c*/ 	.word	0x00000b00


	//----- nvinfo : EIATTR_CBANK_PARAM_SIZE
	.align		4
.L_59:
        /*0060*/ 	.byte	0x03, 0x19
        /*0062*/ 	.short	0x0018


	//----- nvinfo : EIATTR_PARAM_CBANK
	.align		4
        /*0064*/ 	.byte	0x04, 0x0a
        /*0066*/ 	.short	(.L_61 - .L_60)
	.align		4
.L_60:
        /*0068*/ 	.word	index@(.nv.constant0._Z13get_min_indexPfPiii)
        /*006c*/ 	.short	0x0380
        /*006e*/ 	.short	0x0018


	//----- nvinfo : EIATTR_SW_WAR
	.align		4
.L_61:
        /*0070*/ 	.byte	0x04, 0x36
        /*0072*/ 	.short	(.L_63 - .L_62)
.L_62:
        /*0074*/ 	.word	0x00000008
.L_63:


//--------------------- .nv.info._Z17min_energy_at_rowPfPiii --------------------------
	.section	.nv.info._Z17min_energy_at_rowPfPiii,"",@"SHT_CUDA_INFO"
	.sectionflags	@""
	.align	4


	//----- nvinfo : EIATTR_CUDA_API_VERSION
	.align		4
        /*0000*/ 	.byte	0x04, 0x37
        /*0002*/ 	.short	(.L_65 - .L_64)
.L_64:
        /*0004*/ 	.word	0x00000082


	//----- nvinfo : EIATTR_KPARAM_INFO
	.align		4
.L_65:
        /*0008*/ 	.byte	0x04, 0x17
        /*000a*/ 	.short	(.L_67 - .L_66)
.L_66:
        /*000c*/ 	.word	0x00000000
        /*0010*/ 	.short	0x0003
        /*0012*/ 	.short	0x0014
        /*0014*/ 	.byte	0x00, 0xf0, 0x11, 0x00


	//----- nvinfo : EIATTR_KPARAM_INFO
	.align		4
.L_67:
        /*0018*/ 	.byte	0x04, 0x17
        /*001a*/ 	.short	(.L_69 - .L_68)
.L_68:
        /*001c*/ 	.word	0x00000000
        /*0020*/ 	.short	0x0002
        /*0022*/ 	.short	0x0010
        /*0024*/ 	.byte	0x00, 0xf0, 0x11, 0x00


	//----- nvinfo : EIATTR_KPARAM_INFO
	.align		4
.L_69:
        /*0028*/ 	.byte	0x04, 0x17
        /*002a*/ 	.short	(.L_71 - .L_70)
.L_70:
        /*002c*/ 	.word	0x00000000
        /*0030*/ 	.short	0x0001
        /*0032*/ 	.short	0x0008
        /*0034*/ 	.byte	0x00, 0xf5, 0x21, 0x00


	//----- nvinfo : EIATTR_KPARAM_INFO
	.align		4
.L_71:
        /*0038*/ 	.byte	0x04, 0x17
        /*003a*/ 	.short	(.L_73 - .L_72)
.L_72:
        /*003c*/ 	.word	0x00000000
        /*0040*/ 	.short	0x0000
        /*0042*/ 	.short	0x0000
        /*0044*/ 	.byte	0x00, 0xf5, 0x21, 0x00


	//----- nvinfo : EIATTR_SPARSE_MMA_MASK
	.align		4
.L_73:
        /*0048*/ 	.byte	0x03, 0x50
        /*004a*/ 	.short	0x0000


	//----- nvinfo : EIATTR_MAXREG_COUNT
	.align		4
        /*004c*/ 	.byte	0x03, 0x1b
        /*004e*/ 	.short	0x00ff


	//----- nvinfo : EIATTR_MERCURY_ISA_VERSION
	.align		4
        /*0050*/ 	.byte	0x03, 0x5f
        /*0052*/ 	.short	0x0101


	//----- nvinfo : EIATTR_VRC_CTA_INIT_COUNT
	.align		4
        /*0054*/ 	.byte	0x02, 0x4a
	.zero		1
	.zero		1


	//----- nvinfo : EIATTR_EXIT_INSTR_OFFSETS
	.align		4
        /*0058*/ 	.byte	0x04, 0x1c
        /*005a*/ 	.short	(.L_75 - .L_74)


	//   ....[0]....
.L_74:
        /*005c*/ 	.word	0x00000070


	//   ....[1]....
        /*0060*/ 	.word	0x00000290


	//----- nvinfo : EIATTR_CBANK_PARAM_SIZE
	.align		4
.L_75:
        /*0064*/ 	.byte	0x03, 0x19
        /*0066*/ 	.short	0x0018


	//----- nvinfo : EIATTR_PARAM_CBANK
	.align		4
        /*0068*/ 	.byte	0x04, 0x0a
        /*006a*/ 	.short	(.L_77 - .L_76)
	.align		4
.L_76:
        /*006c*/ 	.word	index@(.nv.constant0._Z17min_energy_at_rowPfPiii)
        /*0070*/ 	.short	0x0380
        /*0072*/ 	.short	0x0018


	//----- nvinfo : EIATTR_SW_WAR
	.align		4
.L_77:
        /*0074*/ 	.byte	0x04, 0x36
        /*0076*/ 	.short	(.L_79 - .L_78)
.L_78:
        /*0078*/ 	.word	0x00000008
.L_79:


//--------------------- .nv.info._Z9sobel_absPfS_ii --------------------------
	.section	.nv.info._Z9sobel_absPfS_ii,"",@"SHT_CUDA_INFO"
	.sectionflags	@""
	.align	4


	//----- nvinfo : EIATTR_CUDA_API_VERSION
	.align		4
        /*0000*/ 	.byte	0x04, 0x37
        /*0002*/ 	.short	(.L_81 - .L_80)
.L_80:
        /*0004*/ 	.word	0x00000082


	//----- nvinfo : EIATTR_KPARAM_INFO
	.align		4
.L_81:
        /*0008*/ 	.byte	0x04, 0x17
        /*000a*/ 	.short	(.L_83 - .L_82)
.L_82:
        /*000c*/ 	.word	0x00000000
        /*0010*/ 	.short	0x0003
        /*0012*/ 	.short	0x0014
        /*0014*/ 	.byte	0x00, 0xf0, 0x11, 0x00


	//----- nvinfo : EIATTR_KPARAM_INFO
	.align		4
.L_83:
        /*0018*/ 	.byte	0x04, 0x17
        /*001a*/ 	.short	(.L_85 - .L_84)
.L_84:
        /*001c*/ 	.word	0x00000000
        /*0020*/ 	.short	0x0002
        /*0022*/ 	.short	0x0010
        /*0024*/ 	.byte	0x00, 0xf0, 0x11, 0x00


	//----- nvinfo : EIATTR_KPARAM_INFO
	.align		4
.L_85:
        /*0028*/ 	.byte	0x04, 0x17
        /*002a*/ 	.short	(.L_87 - .L_86)
.L_86:
        /*002c*/ 	.word	0x00000000
        /*0030*/ 	.short	0x0001
        /*0032*/ 	.short	0x0008
        /*0034*/ 	.byte	0x00, 0xf5, 0x21, 0x00


	//----- nvinfo : EIATTR_KPARAM_INFO
	.align		4
.L_87:
        /*0038*/ 	.byte	0x04, 0x17
        /*003a*/ 	.short	(.L_89 - .L_88)
.L_88:
        /*003c*/ 	.word	0x00000000
        /*0040*/ 	.short	0x0000
        /*0042*/ 	.short	0x0000
        /*0044*/ 	.byte	0x00, 0xf5, 0x21, 0x00


	//----- nvinfo : EIATTR_SPARSE_MMA_MASK
	.align		4
.L_89:
        /*0048*/ 	.byte	0x03, 0x50
        /*004a*/ 	.short	0x0000


	//----- nvinfo : EIATTR_MAXREG_COUNT
	.align		4
        /*004c*/ 	.byte	0x03, 0x1b
        /*004e*/ 	.short	0x00ff


	//----- nvinfo : EIATTR_MERCURY_ISA_VERSION
	.align		4
        /*0050*/ 	.byte	0x03, 0x5f
        /*0052*/ 	.short	0x0101


	//----- nvinfo : EIATTR_VRC_CTA_INIT_COUNT
	.align		4
        /*0054*/ 	.byte	0x02, 0x4a
	.zero		1
	.zero		1


	//----- nvinfo : EIATTR_EXIT_INSTR_OFFSETS
	.align		4
        /*0058*/ 	.byte	0x04, 0x1c
        /*005a*/ 	.short	(.L_91 - .L_90)


	//   ....[0]....
.L_90:
        /*005c*/ 	.word	0x000000c0


	//   ....[1]....
        /*0060*/ 	.word	0x000004c0


	//----- nvinfo : EIATTR_CRS_STACK_SIZE
	.align		4
.L_91:
        /*0064*/ 	.byte	0x04, 0x1e
        /*0066*/ 	.short	(.L_93 - .L_92)
.L_92:
        /*0068*/ 	.word	0x00000000


	//----- nvinfo : EIATTR_CBANK_PARAM_SIZE
	.align		4
.L_93:
        /*006c*/ 	.byte	0x03, 0x19
        /*006e*/ 	.short	0x0018


	//----- nvinfo : EIATTR_PARAM_CBANK
	.align		4
        /*0070*/ 	.byte	0x04, 0x0a
        /*0072*/ 	.short	(.L_95 - .L_94)
	.align		4
.L_94:
        /*0074*/ 	.word	index@(.nv.constant0._Z9sobel_absPfS_ii)
        /*0078*/ 	.short	0x0380
        /*007a*/ 	.short	0x0018


	//----- nvinfo : EIATTR_SW_WAR
	.align		4
.L_95:
        /*007c*/ 	.byte	0x04, 0x36
        /*007e*/ 	.short	(.L_97 - .L_96)
.L_96:
        /*0080*/ 	.word	0x00000008
.L_97:


//--------------------- .nv.info._Z8bgr2grayPfS_ii --------------------------
	.section	.nv.info._Z8bgr2grayPfS_ii,"",@"SHT_CUDA_INFO"
	.sectionflags	@""
	.align	4


	//----- nvinfo : EIATTR_CUDA_API_VERSION
	.align		4
        /*0000*/ 	.byte	0x04, 0x37
        /*0002*/ 	.short	(.L_99 - .L_98)
.L_98:
        /*0004*/ 	.word	0x00000082


	//----- nvinfo : EIATTR_KPARAM_INFO
	.align		4
.L_99:
        /*0008*/ 	.byte	0x04, 0x17
        /*000a*/ 	.short	(.L_101 - .L_100)
.L_100:
        /*000c*/ 	.word	0x00000000
        /*0010*/ 	.short	0x0003
        /*0012*/ 	.short	0x0014
        /*0014*/ 	.byte	0x00, 0xf0, 0x11, 0x00


	//----- nvinfo : EIATTR_KPARAM_INFO
	.align		4
.L_101:
        /*0018*/ 	.byte	0x04, 0x17
        /*001a*/ 	.short	(.L_103 - .L_102)
.L_102:
        /*001c*/ 	.word	0x00000000
        /*0020*/ 	.short	0x0002
        /*0022*/ 	.short	0x0010
        /*0024*/ 	.byte	0x00, 0xf0, 0x11, 0x00


	//----- nvinfo : EIATTR_KPARAM_INFO
	.align		4
.L_103:
        /*0028*/ 	.byte	0x04, 0x17
        /*002a*/ 	.short	(.L_105 - .L_104)
.L_104:
        /*002c*/ 	.word	0x00000000
        /*0030*/ 	.short	0x0001
        /*0032*/ 	.short	0x0008
        /*0034*/ 	.byte	0x00, 0xf5, 0x21, 0x00


	//----- nvinfo : EIATTR_KPARAM_INFO
	.align		4
.L_105:
        /*0038*/ 	.byte	0x04, 0x17
        /*003a*/ 	.short	(.L_107 - .L_106)
.L_106:
        /*003c*/ 	.word	0x00000000
        /*0040*/ 	.short	0x0000
        /*0042*/ 	.short	0x0000
        /*0044*/ 	.byte	0x00, 0xf5, 0x21, 0x00


	//----- nvinfo : EIATTR_SPARSE_MMA_MASK
	.align		4
.L_107:
        /*0048*/ 	.byte	0x03, 0x50
        /*004a*/ 	.short	0x0000


	//----- nvinfo : EIATTR_MAXREG_COUNT
	.align		4
        /*004c*/ 	.byte	0x03, 0x1b
        /*004e*/ 	.short	0x00ff


	//----- nvinfo : EIATTR_MERCURY_ISA_VERSION
	.align		4
        /*0050*/ 	.byte	0x03, 0x5f
        /*0052*/ 	.short	0x0101


	//----- nvinfo : EIATTR_VRC_CTA_INIT_COUNT
	.align		4
        /*0054*/ 	.byte	0x02, 0x4a
	.zero		1
	.zero		1


	//----- nvinfo : EIATTR_EXIT_INSTR_OFFSETS
	.align		4
        /*0058*/ 	.byte	0x04, 0x1c
        /*005a*/ 	.short	(.L_109 - .L_108)


	//   ....[0]....
.L_108:
        /*005c*/ 	.word	0x000000c0


	//   ....[1]....
        /*0060*/ 	.word	0x00000250


	//----- nvinfo : EIATTR_CBANK_PARAM_SIZE
	.align		4
.L_109:
        /*0064*/ 	.byte	0x03, 0x19
        /*0066*/ 	.short	0x0018


	//----- nvinfo : EIATTR_PARAM_CBANK
	.align		4
        /*0068*/ 	.byte	0x04, 0x0a
        /*006a*/ 	.short	(.L_111 - .L_110)
	.align		4
.L_110:
        /*006c*/ 	.word	index@(.nv.constant0._Z8bgr2grayPfS_ii)
        /*0070*/ 	.short	0x0380
        /*0072*/ 	.short	0x0018


	//----- nvinfo : EIATTR_SW_WAR
	.align		4
.L_111:
        /*0074*/ 	.byte	0x04, 0x36
        /*0076*/ 	.short	(.L_113 - .L_112)
.L_112:
        /*0078*/ 	.word	0x00000008
.L_113:


//--------------------- .nv.callgraph             --------------------------
	.section	.nv.callgraph,"",@"SHT_CUDA_CALLGRAPH"
	.align	4
	.sectionentsize	8
	.align		4
        /*0000*/ 	.word	0x00000000
	.align		4
        /*0004*/ 	.word	0xffffffff
	.align		4
        /*0008*/ 	.word	0x00000000
	.align		4
        /*000c*/ 	.word	0xfffffffe
	.align		4
        /*0010*/ 	.word	0x00000000
	.align		4
        /*0014*/ 	.word	0xfffffffd
	.align		4
        /*0018*/ 	.word	0x00000000
	.align		4
        /*001c*/ 	.word	0xfffffffc


//--------------------- .text._Z18add_mask_by_factorPfS_fii --------------------------
	.section	.text._Z18add_mask_by_factorPfS_fii,"ax",@progbits
	.align	128
        .global         _Z18add_mask_by_factorPfS_fii
        .type           _Z18add_mask_by_factorPfS_fii,@function
        .size           _Z18add_mask_by_factorPfS_fii,(.L_x_15 - _Z18add_mask_by_factorPfS_fii)
        .other          _Z18add_mask_by_factorPfS_fii,@"STO_CUDA_ENTRY STV_DEFAULT"
_Z18add_mask_by_factorPfS_fii:
.text._Z18add_mask_by_factorPfS_fii:
[----:B------:R-:W-:Y:S01]  /*0000*/  LDC R1, c[0x0][0x37c] ;  /* 0x0000df00ff017b82 */ /* 0x000fe20000000800 */
[----:B------:R-:W0:Y:S07]  /*0010*/  S2R R2, SR_TID.Y ;  /* 0x0000000000027919 */ /* 0x000e2e0000002200 */
[----:B------:R-:W1:Y:S01]  /*0020*/  LDC R0, c[0x0][0x360] ;  /* 0x0000d800ff007b82 */ /* 0x000e620000000800 */
[----:B------:R-:W2:Y:S01]  /*0030*/  LDCU UR6, c[0x0][0x398] ;  /* 0x00007300ff0677ac */ /* 0x000ea20008000800 */
[----:B------:R-:W1:Y:S01]  /*0040*/  S2R R3, SR_TID.X ;  /* 0x0000000000037919 */ /* 0x000e620000002100 */
[----:B------:R-:W3:Y:S05]  /*0050*/  LDCU UR7, c[0x0][0x394] ;  /* 0x00007280ff0777ac */ /* 0x000eea0008000800 */
[----:B------:R-:W0:Y:S08]  /*0060*/  S2UR UR5, SR_CTAID.Y ;  /* 0x00000000000579c3 */ /* 0x000e300000002600 */
[----:B------:R-:W0:Y:S08]  /*0070*/  LDC R7, c[0x0][0x364] ;  /* 0x0000d900ff077b82 */ /* 0x000e300000000800 */
[----:B------:R-:W1:Y:S01]  /*0080*/  S2UR UR4, SR_CTAID.X ;  /* 0x00000000000479c3 */ /* 0x000e620000002500 */
[----:B0-----:R-:W-:-:S05]  /*0090*/  IMAD R7, R7, UR5, R2 ;  /* 0x0000000507077c24 */ /* 0x001fca000f8e0202 */
[----:B--2---:R-:W-:Y:S01]  /*00a0*/  ISETP.GE.AND P0, PT, R7, UR6, PT ;  /* 0x0000000607007c0c */ /* 0x004fe2000bf06270 */
[----:B-1----:R-:W-:-:S05]  /*00b0*/  IMAD R0, R0, UR4, R3 ;  /* 0x0000000400007c24 */ /* 0x002fca000f8e0203 */
[----:B---3--:R-:W-:-:S13]  /*00c0*/  ISETP.GE.OR P0, PT, R0, UR7, P0 ;  /* 0x0000000700007c0c */ /* 0x008fda0008706670 */
[----:B------:R-:W-:Y:S05]  /*00d0*/  @P0 EXIT ;  /* 0x000000000000094d */ /* 0x000fea0003800000 */
[----:B------:R-:W0:Y:S01]  /*00e0*/  LDC.64 R2, c[0x0][0x388] ;  /* 0x0000e200ff027b82 */ /* 0x000e220000000a00 */
[----:B------:R-:W1:Y:S01]  /*00f0*/  LDCU.64 UR4, c[0x0][0x358] ;  /* 0x00006b00ff0477ac */ /* 0x000e620008000a00 */
[----:B------:R-:W-:Y:S01]  /*0100*/  IMAD R7, R7, UR7, R0 ;  /* 0x0000000707077c24 */ /* 0x000fe2000f8e0200 */
[----:B------:R-:W2:Y:S05]  /*0110*/  LDCU UR6, c[0x0][0x390] ;  /* 0x00007200ff0677ac */ /* 0x000eaa0008000800 */
[----:B------:R-:W3:Y:S01]  /*0120*/  LDC.64 R4, c[0x0][0x380] ;  /* 0x0000e000ff047b82 */ /* 0x000ee20000000a00 */
[----:B0-----:R-:W-:-:S06]  /*0130*/  IMAD.WIDE R2, R7, 0x4, R2 ;  /* 0x0000000407027825 */ /* 0x001fcc00078e0202 */
[----:B-1----:R-:W2:Y:S01]  /*0140*/  LDG.E R2, desc[UR4][R2.64] ;  /* 0x0000000402027981 */ /* 0x002ea2000c1e1900 */
[----:B---3--:R-:W-:-:S05]  /*0150*/  IMAD.WIDE R4, R7, 0x4, R4 ;  /* 0x0000000407047825 */ /* 0x008fca00078e0204 */
[----:B------:R-:W2:Y:S02]  /*0160*/  LDG.E R7, desc[UR4][R4.64] ;  /* 0x0000000404077981 */ /* 0x000ea4000c1e1900 */
[----:B--2---:R-:W-:-:S05]  /*0170*/  FFMA R7, R2, UR6, R7 ;  /* 0x0000000602077c23 */ /* 0x004fca0008000007 */
[----:B------:R-:W-:Y:S01]  /*0180*/  STG.E desc[UR4][R4.64], R7 ;  /* 0x0000000704007986 */ /* 0x000fe2000c101904 */
[----:B------:R-:W-:Y:S05]  /*0190*/  EXIT ;  /* 0x000000000000794d */ /* 0x000fea0003800000 */
.L_x_0:
[----:B------:R-:W-:-:S00]  /*01a0*/  BRA `(.L_x_0) ;  /* 0xfffffffc00fc7947 */ /* 0x000fc0000383ffff */
[----:B------:R-:W-:-:S00]  /*01b0*/  NOP ;  /* 0x0000000000007918 */ /* 0x000fc00000000000 */
        /* <DEDUP_REMOVED lines=12> */
.L_x_15:


//--------------------- .text._Z13get_min_indexPfPiii --------------------------
	.section	.text._Z13get_min_indexPfPiii,"ax",@progbits
	.align	128
        .global         _Z13get_min_indexPfPiii
        .type           _Z13get_min_indexPfPiii,@function
        .size           _Z13get_min_indexPfPiii,(.L_x_16 - _Z13get_min_indexPfPiii)
        .other          _Z13get_min_indexPfPiii,@"STO_CUDA_ENTRY STV_DEFAULT"
_Z13get_min_indexPfPiii:
.text._Z13get_min_indexPfPiii:
[----:B------:R-:W-:Y:S08]  /*0000*/  LDC R1, c[0x0][0x37c] ;  /* 0x0000df00ff017b82 */ /* 0x000ff00000000800 */
[----:B------:R-:W0:Y:S01]  /*0010*/  LDC.64 R8, c[0x0][0x390] ;  /* 0x0000e400ff087b82 */ /* 0x000e220000000a00 */
[----:B------:R-:W1:Y:S01]  /*0020*/  LDCU.64 UR4, c[0x0][0x358] ;  /* 0x00006b00ff0477ac */ /* 0x000e620008000a00 */
[----:B------:R-:W-:Y:S01]  /*0030*/  IMAD.MOV.U32 R11, RZ, RZ, RZ ;  /* 0x000000ffff0b7224 */ /* 0x000fe200078e00ff */
[----:B0-----:R-:W-:-:S13]  /*0040*/  ISETP.GE.AND P0, PT, R8, 0x2, PT ;  /* 0x000000020800780c */ /* 0x001fda0003f06270 */
[----:B-1----:R-:W-:Y:S05]  /*0050*/  @!P0 BRA `(.L_x_1) ;  /* 0x0000000800a08947 */ /* 0x002fea0003800000 */
[----:B------:R-:W0:Y:S01]  /*0060*/  LDC.64 R2, c[0x0][0x380] ;  /* 0x0000e000ff027b82 */ /* 0x000e220000000a00 */
[----:B------:R-:W-:-:S04]  /*0070*/  VIADD R5, R9, 0xffffffff ;  /* 0xffffffff09057836 */ /* 0x000fc80000000000 */
[----:B------:R-:W-:-:S04]  /*0080*/  IMAD R5, R5, R8, RZ ;  /* 0x0000000805057224 */ /* 0x000fc800078e02ff */
[----:B------:R-:W-:-:S04]  /*0090*/  IMAD.WIDE R4, R5, 0x4, RZ ;  /* 0x0000000405047825 */ /* 0x000fc800078e02ff */
[----:B------:R-:W-:Y:S01]  /*00a0*/  VIADD R0, R8, 0xfffffffe ;  /* 0xfffffffe08007836 */ /* 0x000fe20000000000 */
[----:B0-----:R-:W-:-:S05]  /*00b0*/  IADD3 R6, P0, PT, R4, R2, RZ ;  /* 0x0000000204067210 */ /* 0x001fca0007f1e0ff */
[----:B------:R-:W-:Y:S01]  /*00c0*/  IMAD.X R7, R5, 0x1, R3, P0 ;  /* 0x0000000105077824 */ /* 0x000fe200000e0603 */
[----:B------:R-:W-:Y:S01]  /*00d0*/  ISETP.GE.U32.AND P0, PT, R0, 0xf, PT ;  /* 0x0000000f0000780c */ /* 0x000fe20003f06070 */
[----:B------:R-:W-:-:S03]  /*00e0*/  VIADD R0, R8, 0xffffffff ;  /* 0xffffffff08007836 */ /* 0x000fc60000000000 */
[----:B------:R0:W5:Y:S01]  /*00f0*/  LDG.E R12, desc[UR4][R6.64] ;  /* 0x00000004060c7981 */ /* 0x000162000c1e1900 */
[----:B------:R-:W-:Y:S01]  /*0100*/  IMAD.MOV.U32 R11, RZ, RZ, RZ ;  /* 0x000000ffff0b7224 */ /* 0x000fe200078e00ff */
[----:B------:R-:W-:Y:S01]  /*0110*/  LOP3.LUT R10, R0, 0xf, RZ, 0xc0, !PT ;  /* 0x0000000f000a7812 */ /* 0x000fe200078ec0ff */
[----:B------:R-:W-:-:S06]  /*0120*/  IMAD.MOV.U32 R13, RZ, RZ, 0x1 ;  /* 0x00000001ff0d7424 */ /* 0x000fcc00078e00ff */
[----:B------:R-:W-:Y:S05]  /*0130*/  @!P0 BRA `(.L_x_2) ;  /* 0x00000004002c8947 */ /* 0x000fea0003800000 */
[----:B------:R-:W-:Y:S01]  /*0140*/  IADD3 R8, P0, PT, R6, 0x20, RZ ;  /* 0x0000002006087810 */ /* 0x000fe20007f1e0ff */
[----:B------:R-:W-:Y:S01]  /*0150*/  IMAD.MOV.U32 R13, RZ, RZ, RZ ;  /* 0x000000ffff0d7224 */ /* 0x000fe200078e00ff */
[----:B------:R-:W-:Y:S01]  /*0160*/  LOP3.LUT R14, R0, 0xfffffff0, RZ, 0xc0, !PT ;  /* 0xfffffff0000e7812 */ /* 0x000fe200078ec0ff */
[----:B------:R-:W-:Y:S02]  /*0170*/  IMAD.MOV.U32 R11, RZ, RZ, RZ ;  /* 0x000000ffff0b7224 */ /* 0x000fe400078e00ff */
[----:B------:R-:W-:-:S08]  /*0180*/  IMAD.X R9, RZ, RZ, R7, P0 ;  /* 0x000000ffff097224 */ /* 0x000fd000000e0607 */
.L_x_3:
[----:B------:R-:W2:Y:S04]  /*0190*/  LDG.E R25, desc[UR4][R8.64+-0x1c] ;  /* 0xffffe40408197981 */ /* 0x000ea8000c1e1900 */
[----:B------:R-:W3:Y:S04]  /*01a0*/  LDG.E R26, desc[UR4][R8.64+-0x18] ;  /* 0xffffe804081a7981 */ /* 0x000ee8000c1e1900 */
[----:B------:R-:W4:Y:S04]  /*01b0*/  LDG.E R24, desc[UR4][R8.64+-0x14] ;  /* 0xffffec0408187981 */ /* 0x000f28000c1e1900 */
        /* <DEDUP_REMOVED lines=8> */
[----:B------:R-:W4:Y:S01]  /*0240*/  LDG.E R20, desc[UR4][R8.64+0x10] ;  /* 0x0000100408147981 */ /* 0x000f22000c1e1900 */
[----:B--2--5:R-:W-:-:S04]  /*0250*/  FSETP.GEU.AND P2, PT, R25, R12, PT ;  /* 0x0000000c1900720b */ /* 0x024fc80003f4e000 */
[----:B------:R-:W-:Y:S02]  /*0260*/  FSEL R25, R25, R12, !P2 ;  /* 0x0000000c19197208 */ /* 0x000fe40005000000 */
[----:B------:R-:W2:Y:S02]  /*0270*/  LDG.E R12, desc[UR4][R8.64+0x14] ;  /* 0x00001404080c7981 */ /* 0x000ea4000c1e1900 */
[----:B---3--:R-:W-:-:S04]  /*0280*/  FSETP.GEU.AND P3, PT, R26, R25, PT ;  /* 0x000000191a00720b */ /* 0x008fc80003f6e000 */
[----:B------:R-:W-:Y:S02]  /*0290*/  FSEL R27, R26, R25, !P3 ;  /* 0x000000191a1b7208 */ /* 0x000fe40005800000 */
[----:B------:R-:W3:Y:S02]  /*02a0*/  LDG.E R25, desc[UR4][R8.64+0x18] ;  /* 0x0000180408197981 */ /* 0x000ee4000c1e1900 */
[----:B----4-:R-:W-:-:S04]  /*02b0*/  FSETP.GEU.AND P1, PT, R24, R27, PT ;  /* 0x0000001b1800720b */ /* 0x010fc80003f2e000 */
[----:B------:R-:W-:Y:S02]  /*02c0*/  FSEL R26, R24, R27, !P1 ;  /* 0x0000001b181a7208 */ /* 0x000fe40004800000 */
[----:B------:R-:W4:Y:S02]  /*02d0*/  LDG.E R24, desc[UR4][R8.64+0x1c] ;  /* 0x00001c0408187981 */ /* 0x000f24000c1e1900 */
[----:B------:R-:W-:-:S04]  /*02e0*/  FSETP.GEU.AND P6, PT, R23, R26, PT ;  /* 0x0000001a1700720b */ /* 0x000fc80003fce000 */
[----:B------:R-:W-:Y:S02]  /*02f0*/  FSEL R26, R23, R26, !P6 ;  /* 0x0000001a171a7208 */ /* 0x000fe40007000000 */
[----:B------:R1:W4:Y:S01]  /*0300*/  LDG.E R23, desc[UR4][R8.64+0x20] ;  /* 0x0000200408177981 */ /* 0x000322000c1e1900 */
[----:B------:R-:W-:Y:S01]  /*0310*/  @!P2 VIADD R11, R13, 0x1 ;  /* 0x000000010d0ba836 */ /* 0x000fe20000000000 */
[-C--:B------:R-:W-:Y:S01]  /*0320*/  FSETP.GEU.AND P5, PT, R21, R26.reuse, PT ;  /* 0x0000001a1500720b */ /* 0x080fe20003fae000 */
[C---:B------:R-:W-:Y:S02]  /*0330*/  @!P3 VIADD R11, R13.reuse, 0x2 ;  /* 0x000000020d0bb836 */ /* 0x040fe40000000000 */
[----:B------:R-:W-:Y:S01]  /*0340*/  @!P1 VIADD R11, R13, 0x3 ;  /* 0x000000030d0b9836 */ /* 0x000fe20000000000 */
[----:B------:R-:W-:Y:S01]  /*0350*/  FSEL R21, R21, R26, !P5 ;  /* 0x0000001a15157208 */ /* 0x000fe20006800000 */
[----:B------:R-:W-:-:S03]  /*0360*/  @!P6 VIADD R11, R13, 0x4 ;  /* 0x000000040d0be836 */ /* 0x000fc60000000000 */
[----:B------:R-:W-:-:S04]  /*0370*/  FSETP.GEU.AND P0, PT, R22, R21, PT ;  /* 0x000000151600720b */ /* 0x000fc80003f0e000 */
        /* <DEDUP_REMOVED lines=19> */
[----:B------:R-:W-:-:S08]  /*04b0*/  @!P6 VIADD R11, R13, 0xb ;  /* 0x0000000b0d0be836 */ /* 0x000fd00000000000 */
[----:B------:R-:W-:Y:S01]  /*04c0*/  @!P5 VIADD R11, R13, 0xc ;  /* 0x0000000c0d0bd836 */ /* 0x000fe20000000000 */
[----:B--2---:R-:W-:-:S04]  /*04d0*/  FSETP.GEU.AND P0, PT, R12, R19, PT ;  /* 0x000000130c00720b */ /* 0x004fc80003f0e000 */
[----:B------:R-:W-:-:S04]  /*04e0*/  FSEL R12, R12, R19, !P0 ;  /* 0x000000130c0c7208 */ /* 0x000fc80004000000 */
[----:B---3--:R-:W-:-:S04]  /*04f0*/  FSETP.GEU.AND P2, PT, R25, R12, PT ;  /* 0x0000000c1900720b */ /* 0x008fc80003f4e000 */
[----:B------:R-:W-:Y:S01]  /*0500*/  FSEL R25, R25, R12, !P2 ;  /* 0x0000000c19197208 */ /* 0x000fe20005000000 */
[----:B------:R-:W-:-:S03]  /*0510*/  @!P0 VIADD R11, R13, 0xd ;  /* 0x0000000d0d0b8836 */ /* 0x000fc60000000000 */
[----:B----4-:R-:W-:-:S04]  /*0520*/  FSETP.GEU.AND P1, PT, R24, R25, PT ;  /* 0x000000191800720b */ /* 0x010fc80003f2e000 */
[----:B------:R-:W-:Y:S01]  /*0530*/  FSEL R12, R24, R25, !P1 ;  /* 0x00000019180c7208 */ /* 0x000fe20004800000 */
[----:B------:R-:W-:Y:S01]  /*0540*/  @!P2 VIADD R11, R13, 0xe ;  /* 0x0000000e0d0ba836 */ /* 0x000fe20000000000 */
[----:B-1----:R-:W-:Y:S02]  /*0550*/  IADD3 R8, P2, PT, R8, 0x40, RZ ;  /* 0x0000004008087810 */ /* 0x002fe40007f5e0ff */
[----:B------:R-:W-:-:S03]  /*0560*/  FSETP.GEU.AND P0, PT, R23, R12, PT ;  /* 0x0000000c1700720b */ /* 0x000fc60003f0e000 */
[----:B------:R-:W-:Y:S01]  /*0570*/  IMAD.X R9, RZ, RZ, R9, P2 ;  /* 0x000000ffff097224 */ /* 0x000fe200010e0609 */
[----:B------:R-:W-:Y:S01]  /*0580*/  FSEL R12, R23, R12, !P0 ;  /* 0x0000000c170c7208 */ /* 0x000fe20004000000 */
[C---:B------:R-:W-:Y:S02]  /*0590*/  @!P1 VIADD R11, R13.reuse, 0xf ;  /* 0x0000000f0d0b9836 */ /* 0x040fe40000000000 */
[----:B------:R-:W-:-:S05]  /*05a0*/  VIADD R13, R13, 0x10 ;  /* 0x000000100d0d7836 */ /* 0x000fca0000000000 */
[C---:B------:R-:W-:Y:S02]  /*05b0*/  ISETP.NE.AND P1, PT, R13.reuse, R14, PT ;  /* 0x0000000e0d00720c */ /* 0x040fe40003f25270 */
[----:B------:R-:W-:-:S11]  /*05c0*/  SEL R11, R13, R11, !P0 ;  /* 0x0000000b0d0b7207 */ /* 0x000fd60004000000 */
[----:B------:R-:W-:Y:S05]  /*05d0*/  @P1 BRA `(.L_x_3) ;  /* 0xfffffff800ec1947 */ /* 0x000fea000383ffff */
[----:B------:R-:W-:-:S07]  /*05e0*/  VIADD R13, R13, 0x1 ;  /* 0x000000010d0d7836 */ /* 0x000fce0000000000 */
.L_x_2:
[----:B------:R-:W-:-:S13]  /*05f0*/  ISETP.NE.AND P0, PT, R10, RZ, PT ;  /* 0x000000ff0a00720c */ /* 0x000fda0003f05270 */
[----:B------:R-:W-:Y:S05]  /*0600*/  @!P0 BRA `(.L_x_1) ;  /* 0x0000000400348947 */ /* 0x000fea0003800000 */
[----:B------:R-:W-:Y:S02]  /*0610*/  ISETP.GE.U32.AND P1, PT, R10, 0x8, PT ;  /* 0x000000080a00780c */ /* 0x000fe40003f26070 */
[----:B------:R-:W-:-:S04]  /*0620*/  LOP3.LUT R14, R0, 0x7, RZ, 0xc0, !PT ;  /* 0x00000007000e7812 */ /* 0x000fc800078ec0ff */
[----:B------:R-:W-:-:S07]  /*0630*/  ISETP.NE.AND P0, PT, R14, RZ, PT ;  /* 0x000000ff0e00720c */ /* 0x000fce0003f05270 */
[----:B------:R-:W-:Y:S06]  /*0640*/  @!P1 BRA `(.L_x_4) ;  /* 0x0000000000889947 */ /* 0x000fec0003800000 */
[----:B------:R-:W-:-:S05]  /*0650*/  IMAD.WIDE.U32 R8, R13, 0x4, R6 ;  /* 0x000000040d087825 */ /* 0x000fca00078e0006 */
[----:B------:R-:W2:Y:S04]  /*0660*/  LDG.E R15, desc[UR4][R8.64] ;  /* 0x00000004080f7981 */ /* 0x000ea8000c1e1900 */
[----:B------:R-:W3:Y:S04]  /*0670*/  LDG.E R17, desc[UR4][R8.64+0x4] ;  /* 0x0000040408117981 */ /* 0x000ee8000c1e1900 */
        /* <DEDUP_REMOVED lines=8> */
[----:B------:R-:W-:Y:S02]  /*0700*/  SEL R11, R13, R11, !P5 ;  /* 0x0000000b0d0b7207 */ /* 0x000fe40006800000 */
[----:B---3--:R-:W-:-:S04]  /*0710*/  FSETP.GEU.AND P6, PT, R17, R12, PT ;  /* 0x0000000c1100720b */ /* 0x008fc80003fce000 */
[----:B------:R-:W-:-:S04]  /*0720*/  FSEL R12, R17, R12, !P6 ;  /* 0x0000000c110c7208 */ /* 0x000fc80007000000 */
[----:B----4-:R-:W-:-:S04]  /*0730*/  FSETP.GEU.AND P4, PT, R19, R12, PT ;  /* 0x0000000c1300720b */ /* 0x010fc80003f8e000 */
        /* <DEDUP_REMOVED lines=17> */
[C---:B------:R-:W-:Y:S02]  /*0850*/  @!P3 VIADD R11, R13.reuse, 0x7 ;  /* 0x000000070d0bb836 */ /* 0x040fe40000000000 */
[----:B------:R-:W-:-:S07]  /*0860*/  VIADD R13, R13, 0x8 ;  /* 0x000000080d0d7836 */ /* 0x000fce0000000000 */
.L_x_4:
[----:B------:R-:W-:Y:S05]  /*0870*/  @!P0 BRA `(.L_x_1) ;  /* 0x0000000000988947 */ /* 0x000fea0003800000 */
[----:B------:R-:W-:Y:S02]  /*0880*/  ISETP.GE.U32.AND P0, PT, R14, 0x4, PT ;  /* 0x000000040e00780c */ /* 0x000fe40003f06070 */
[----:B------:R-:W-:-:S04]  /*0890*/  LOP3.LUT R0, R0, 0x3, RZ, 0xc0, !PT ;  /* 0x0000000300007812 */ /* 0x000fc800078ec0ff */
[----:B------:R-:W-:-:S07]  /*08a0*/  ISETP.NE.AND P1, PT, R0, RZ, PT ;  /* 0x000000ff0000720c */ /* 0x000fce0003f25270 */
[----:B------:R-:W-:Y:S06]  /*08b0*/  @!P0 BRA `(.L_x_5) ;  /* 0x0000000000488947 */ /* 0x000fec0003800000 */
[----:B0-----:R-:W-:-:S05]  /*08c0*/  IMAD.WIDE.U32 R6, R13, 0x4, R6 ;  /* 0x000000040d067825 */ /* 0x001fca00078e0006 */
[----:B------:R-:W2:Y:S04]  /*08d0*/  LDG.E R9, desc[UR4][R6.64] ;  /* 0x0000000406097981 */ /* 0x000ea8000c1e1900 */
[----:B------:R-:W3:Y:S04]  /*08e0*/  LDG.E R8, desc[UR4][R6.64+0x4] ;  /* 0x0000040406087981 */ /* 0x000ee8000c1e1900 */
        /* <DEDUP_REMOVED lines=12> */
[----:B------:R-:W-:-:S08]  /*09b0*/  @!P3 VIADD R11, R13, 0x2 ;  /* 0x000000020d0bb836 */ /* 0x000fd00000000000 */
[C---:B------:R-:W-:Y:S02]  /*09c0*/  @!P4 VIADD R11, R13.reuse, 0x3 ;  /* 0x000000030d0bc836 */ /* 0x040fe40000000000 */
[----:B------:R-:W-:-:S07]  /*09d0*/  VIADD R13, R13, 0x4 ;  /* 0x000000040d0d7836 */ /* 0x000fce0000000000 */
.L_x_5:
[----:B------:R-:W-:Y:S05]  /*09e0*/  @!P1 BRA `(.L_x_1) ;  /* 0x00000000003c9947 */ /* 0x000fea0003800000 */
[----:B------:R-:W-:-:S04]  /*09f0*/  IMAD.WIDE.U32 R4, R13, 0x4, R4 ;  /* 0x000000040d047825 */ /* 0x000fc800078e0004 */
[----:B------:R-:W-:Y:S01]  /*0a00*/  IMAD.MOV R0, RZ, RZ, -R0 ;  /* 0x000000ffff007224 */ /* 0x000fe200078e0a00 */
[----:B------:R-:W-:-:S05]  /*0a10*/  IADD3 R2, P0, PT, R4, R2, RZ ;  /* 0x0000000204027210 */ /* 0x000fca0007f1e0ff */
[----:B------:R-:W-:-:S08]  /*0a20*/  IMAD.X R5, R5, 0x1, R3, P0 ;  /* 0x0000000105057824 */ /* 0x000fd000000e0603 */
.L_x_6:
[----:B------:R-:W-:-:S06]  /*0a30*/  IMAD.MOV.U32 R3, RZ, RZ, R5 ;  /* 0x000000ffff037224 */ /* 0x000fcc00078e0005 */
[----:B------:R1:W2:Y:S01]  /*0a40*/  LDG.E R3, desc[UR4][R2.64] ;  /* 0x0000000402037981 */ /* 0x0002a2000c1e1900 */
[----:B------:R-:W-:-:S05]  /*0a50*/  VIADD R0, R0, 0x1 ;  /* 0x0000000100007836 */ /* 0x000fca0000000000 */
[----:B------:R-:W-:Y:S02]  /*0a60*/  ISETP.NE.AND P1, PT, R0, RZ, PT ;  /* 0x000000ff0000720c */ /* 0x000fe40003f25270 */
[----:B-1----:R-:W-:-:S05]  /*0a70*/  IADD3 R2, P2, PT, R2, 0x4, RZ ;  /* 0x0000000402027810 */ /* 0x002fca0007f5e0ff */
[----:B------:R-:W-:Y:S01]  /*0a80*/  IMAD.X R5, RZ, RZ, R5, P2 ;  /* 0x000000ffff057224 */ /* 0x000fe200010e0605 */
[----:B--2--5:R-:W-:-:S04]  /*0a90*/  FSETP.GEU.AND P0, PT, R3, R12, PT ;  /* 0x0000000c0300720b */ /* 0x024fc80003f0e000 */
[C---:B------:R-:W-:Y:S01]  /*0aa0*/  SEL R11, R13.reuse, R11, !P0 ;  /* 0x0000000b0d0b7207 */ /* 0x040fe20004000000 */
[----:B------:R-:W-:Y:S01]  /*0ab0*/  VIADD R13, R13, 0x1 ;  /* 0x000000010d0d7836 */ /* 0x000fe20000000000 */
[----:B------:R-:W-:Y:S01]  /*0ac0*/  FSEL R12, R3, R12, !P0 ;  /* 0x0000000c030c7208 */ /* 0x000fe20004000000 */
[----:B------:R-:W-:Y:S06]  /*0ad0*/  @P1 BRA `(.L_x_6) ;  /* 0xfffffffc00d41947 */ /* 0x000fec000383ffff */
.L_x_1:
[----:B------:R-:W1:Y:S02]  /*0ae0*/  LDC.64 R2, c[0x0][0x388] ;  /* 0x0000e200ff027b82 */ /* 0x000e640000000a00 */
[----:B-1----:R-:W-:Y:S01]  /*0af0*/  STG.E desc[UR4][R2.64], R11 ;  /* 0x0000000b02007986 */ /* 0x002fe2000c101904 */
[----:B------:R-:W-:Y:S05]  /*0b00*/  EXIT ;  /* 0x000000000000794d */ /* 0x000fea0003800000 */
.L_x_7:
        /* <DEDUP_REMOVED lines=15> */
.L_x_16:


//--------------------- .text._Z17min_energy_at_rowPfPiii --------------------------
	.section	.text._Z17min_energy_at_rowPfPiii,"ax",@progbits
	.align	128
        .global         _Z17min_energy_at_rowPfPiii
        .type           _Z17min_energy_at_rowPfPiii,@function
        .size           _Z17min_energy_at_rowPfPiii,(.L_x_17 - _Z17min_energy_at_rowPfPiii)
        .other          _Z17min_energy_at_rowPfPiii,@"STO_CUDA_ENTRY STV_DEFAULT"
_Z17min_energy_at_rowPfPiii:
.text._Z17min_energy_at_rowPfPiii:
[----:B------:R-:W-:Y:S01]  /*0000*/  LDC R1, c[0x0][0x37c] ;  /* 0x0000df00ff017b82 */ /* 0x000fe20000000800 */
[----:B------:R-:W0:Y:S07]  /*0010*/  S2R R0, SR_TID.X ;  /* 0x0000000000007919 */ /* 0x000e2e0000002100 */
[----:B------:R-:W0:Y:S01]  /*0020*/  S2UR UR4, SR_CTAID.X ;  /* 0x00000000000479c3 */ /* 0x000e220000002500 */
[----:B------:R-:W1:Y:S07]  /*0030*/  LDCU UR6, c[0x0][0x390] ;  /* 0x00007200ff0677ac */ /* 0x000e6e0008000800 */
[----:B------:R-:W0:Y:S02]  /*0040*/  LDC R3, c[0x0][0x360] ;  /* 0x0000d800ff037b82 */ /* 0x000e240000000800 */
[----:B0-----:R-:W-:-:S05]  /*0050*/  IMAD R0, R3, UR4, R0 ;  /* 0x0000000403007c24 */ /* 0x001fca000f8e0200 */
[----:B-1----:R-:W-:-:S13]  /*0060*/  ISETP.GE.AND P0, PT, R0, UR6, PT ;  /* 0x0000000600007c0c */ /* 0x002fda000bf06270 */
[----:B------:R-:W-:Y:S05]  /*0070*/  @P0 EXIT ;  /* 0x000000000000094d */ /* 0x000fea0003800000 */
[----:B------:R-:W0:Y:S01]  /*0080*/  LDC R11, c[0x0][0x394] ;  /* 0x0000e500ff0b7b82 */ /* 0x000e220000000800 */
[----:B------:R-:W-:Y:S01]  /*0090*/  UIADD3 UR4, UPT, UPT, UR6, -0x1, URZ ;  /* 0xffffffff06047890 */ /* 0x000fe2000fffe0ff */
[----:B------:R-:W-:Y:S01]  /*00a0*/  IMAD.MOV.U32 R4, RZ, RZ, -0x1 ;  /* 0xffffffffff047424 */ /* 0x000fe200078e00ff */
[----:B------:R-:W-:-:S04]  /*00b0*/  ISETP.NE.AND P0, PT, R0, RZ, PT ;  /* 0x000000ff0000720c */ /* 0x000fc80003f05270 */
[----:B------:R-:W-:Y:S01]  /*00c0*/  ISETP.NE.AND P1, PT, R0, UR4, PT ;  /* 0x0000000400007c0c */ /* 0x000fe2000bf25270 */
[----:B------:R-:W1:Y:S03]  /*00d0*/  LDC.64 R2, c[0x0][0x380] ;  /* 0x0000e000ff027b82 */ /* 0x000e660000000a00 */
[----:B------:R-:W-:Y:S01]  /*00e0*/  SEL R4, R4, 0xfffffffe, P1 ;  /* 0xfffffffe04047807 */ /* 0x000fe20000800000 */
[----:B------:R-:W2:Y:S03]  /*00f0*/  LDCU.64 UR4, c[0x0][0x358] ;  /* 0x00006b00ff0477ac */ /* 0x000ea60008000a00 */
[----:B------:R-:W-:-:S04]  /*0100*/  SEL R5, R4, RZ, P0 ;  /* 0x000000ff04057207 */ /* 0x000fc80000000000 */
[----:B------:R-:W-:Y:S01]  /*0110*/  IADD3 R8, PT, PT, R0, R5, RZ ;  /* 0x0000000500087210 */ /* 0x000fe20007ffe0ff */
[----:B0-----:R-:W-:-:S04]  /*0120*/  VIADD R7, R11, 0xffffffff ;  /* 0xffffffff0b077836 */ /* 0x001fc80000000000 */
[----:B------:R-:W-:-:S04]  /*0130*/  IMAD R5, R7, UR6, R8 ;  /* 0x0000000607057c24 */ /* 0x000fc8000f8e0208 */
[----:B-1----:R-:W-:-:S05]  /*0140*/  IMAD.WIDE R4, R5, 0x4, R2 ;  /* 0x0000000405047825 */ /* 0x002fca00078e0202 */
[----:B--2---:R-:W2:Y:S04]  /*0150*/  LDG.E R6, desc[UR4][R4.64] ;  /* 0x0000000404067981 */ /* 0x004ea8000c1e1900 */
[----:B------:R-:W2:Y:S04]  /*0160*/  LDG.E R7, desc[UR4][R4.64+0x4] ;  /* 0x0000040404077981 */ /* 0x000ea8000c1e1900 */
[----:B------:R-:W3:Y:S01]  /*0170*/  LDG.E R10, desc[UR4][R4.64+0x8] ;  /* 0x00000804040a7981 */ /* 0x000ee2000c1e1900 */
[----:B------:R-:W-:-:S04]  /*0180*/  IMAD R11, R11, UR6, R0 ;  /* 0x000000060b0b7c24 */ /* 0x000fc8000f8e0200 */
[----:B------:R-:W-:-:S05]  /*0190*/  IMAD.WIDE R2, R11, 0x4, R2 ;  /* 0x000000040b027825 */ /* 0x000fca00078e0202 */
[----:B------:R-:W4:Y:S01]  /*01a0*/  LDG.E R13, desc[UR4][R2.64] ;  /* 0x00000004020d7981 */ /* 0x000f22000c1e1900 */
[----:B--2---:R-:W-:-:S04]  /*01b0*/  FSETP.GEU.AND P0, PT, R7, R6, PT ;  /* 0x000000060700720b */ /* 0x004fc80003f0e000 */
[----:B------:R-:W-:Y:S02]  /*01c0*/  FSEL R7, R7, R6, !P0 ;  /* 0x0000000607077208 */ /* 0x000fe40004000000 */
[----:B------:R-:W-:Y:S02]  /*01d0*/  SEL R6, RZ, 0x1, P0 ;  /* 0x00000001ff067807 */ /* 0x000fe40000000000 */
[----:B---3--:R-:W-:-:S04]  /*01e0*/  FSETP.GEU.AND P0, PT, R10, R7, PT ;  /* 0x000000070a00720b */ /* 0x008fc80003f0e000 */
[----:B------:R-:W-:-:S04]  /*01f0*/  SEL R9, R6, 0x2, P0 ;  /* 0x0000000206097807 */ /* 0x000fc80000000000 */
[----:B------:R-:W-:-:S05]  /*0200*/  LEA R6, P0, R9, R4, 0x2 ;  /* 0x0000000409067211 */ /* 0x000fca00078010ff */
[----:B------:R-:W-:Y:S02]  /*0210*/  IMAD.X R7, RZ, RZ, R5, P0 ;  /* 0x000000ffff077224 */ /* 0x000fe400000e0605 */
[----:B------:R-:W0:Y:S03]  /*0220*/  LDC.64 R4, c[0x0][0x388] ;  /* 0x0000e200ff047b82 */ /* 0x000e260000000a00 */
[----:B------:R-:W4:Y:S01]  /*0230*/  LDG.E R6, desc[UR4][R6.64] ;  /* 0x0000000406067981 */ /* 0x000f22000c1e1900 */
[----:B------:R-:W-:Y:S01]  /*0240*/  IADD3 R9, PT, PT, R8, R9, RZ ;  /* 0x0000000908097210 */ /* 0x000fe20007ffe0ff */
[----:B0-----:R-:W-:-:S04]  /*0250*/  IMAD.WIDE R4, R11, 0x4, R4 ;  /* 0x000000040b047825 */ /* 0x001fc800078e0204 */
[----:B----4-:R-:W-:-:S05]  /*0260*/  FADD R13, R6, R13 ;  /* 0x0000000d060d7221 */ /* 0x010fca0000000000 */
[----:B------:R-:W-:Y:S04]  /*0270*/  STG.E desc[UR4][R2.64], R13 ;  /* 0x0000000d02007986 */ /* 0x000fe8000c101904 */
[----:B------:R-:W-:Y:S01]  /*0280*/  STG.E desc[UR4][R4.64], R9 ;  /* 0x0000000904007986 */ /* 0x000fe2000c101904 */
[----:B------:R-:W-:Y:S05]  /*0290*/  EXIT ;  /* 0x000000000000794d */ /* 0x000fea0003800000 */
.L_x_8:
        /* <DEDUP_REMOVED lines=14> */
.L_x_17:


//--------------------- .text._Z9sobel_absPfS_ii  --------------------------
	.section	.text._Z9sobel_absPfS_ii,"ax",@progbits
	.align	128
        .global         _Z9sobel_absPfS_ii
        .type           _Z9sobel_absPfS_ii,@function
        .size           _Z9sobel_absPfS_ii,(.L_x_18 - _Z9sobel_absPfS_ii)
        .other          _Z9sobel_absPfS_ii,@"STO_CUDA_ENTRY STV_DEFAULT"
_Z9sobel_absPfS_ii:
.text._Z9sobel_absPfS_ii:
[----:B------:R-:W-:Y:S01]  /*0000*/  LDC R1, c[0x0][0x37c] ;  /* 0x0000df00ff017b82 */ /* 0x000fe20000000800 */
[----:B------:R-:W0:Y:S07]  /*0010*/  S2R R5, SR_TID.Y ;  /* 0x0000000000057919 */ /* 0x000e2e0000002200 */
[----:B------:R-:W1:Y:S01]  /*0020*/  LDC R7, c[0x0][0x360] ;  /* 0x0000d800ff077b82 */ /* 0x000e620000000800 */
[----:B------:R-:W1:Y:S07]  /*0030*/  S2R R0, SR_TID.X ;  /* 0x0000000000007919 */ /* 0x000e6e0000002100 */
[----:B------:R-:W0:Y:S08]  /*0040*/  S2UR UR5, SR_CTAID.Y ;  /* 0x00000000000579c3 */ /* 0x000e300000002600 */
[----:B------:R-:W0:Y:S08]  /*0050*/  LDC R6, c[0x0][0x364] ;  /* 0x0000d900ff067b82 */ /* 0x000e300000000800 */
[----:B------:R-:W1:Y:S08]  /*0060*/  S2UR UR4, SR_CTAID.X ;  /* 0x00000000000479c3 */ /* 0x000e700000002500 */
[----:B------:R-:W2:Y:S01]  /*0070*/  LDC.64 R2, c[0x0][0x390] ;  /* 0x0000e400ff027b82 */ /* 0x000ea20000000a00 */
[----:B0-----:R-:W-:-:S02]  /*0080*/  IMAD R6, R6, UR5, R5 ;  /* 0x0000000506067c24 */ /* 0x001fc4000f8e0205 */
[----:B-1----:R-:W-:-:S03]  /*0090*/  IMAD R7, R7, UR4, R0 ;  /* 0x0000000407077c24 */ /* 0x002fc6000f8e0200 */
[----:B--2---:R-:W-:-:S04]  /*00a0*/  ISETP.GE.AND P0, PT, R6, R3, PT ;  /* 0x000000030600720c */ /* 0x004fc80003f06270 */
[----:B------:R-:W-:-:S13]  /*00b0*/  ISETP.GE.OR P0, PT, R7, R2, P0 ;  /* 0x000000020700720c */ /* 0x000fda0000706670 */
[----:B------:R-:W-:Y:S05]  /*00c0*/  @P0 EXIT ;  /* 0x000000000000094d */ /* 0x000fea0003800000 */
[----:B------:R-:W0:Y:S01]  /*00d0*/  LDC.64 R4, c[0x0][0x380] ;  /* 0x0000e000ff047b82 */ /* 0x000e220000000a00 */
[----:B------:R-:W-:Y:S01]  /*00e0*/  IADD3 R0, PT, PT, R2, -0x1, RZ ;  /* 0xffffffff02007810 */ /* 0x000fe20007ffe0ff */
[----:B------:R-:W1:Y:S01]  /*00f0*/  LDCU.64 UR4, c[0x0][0x358] ;  /* 0x00006b00ff0477ac */ /* 0x000e620008000a00 */
[----:B------:R-:W-:Y:S01]  /*0100*/  IADD3 R9, PT, PT, R3, -0x1, RZ ;  /* 0xffffffff03097810 */ /* 0x000fe20007ffe0ff */
[----:B------:R-:W-:Y:S01]  /*0110*/  BSSY.RECONVERGENT B0, `(.L_x_9) ;  /* 0x0000021000007945 */ /* 0x000fe20003800200 */
[C---:B------:R-:W-:Y:S01]  /*0120*/  ISETP.NE.AND P1, PT, R7.reuse, R0, PT ;  /* 0x000000000700720c */ /* 0x040fe20003f25270 */
[----:B------:R-:W-:Y:S01]  /*0130*/  HFMA2 R0, -RZ, RZ, 0, 0 ;  /* 0x00000000ff007431 */ /* 0x000fe200000001ff */
[C---:B------:R-:W-:Y:S01]  /*0140*/  ISETP.NE.AND P0, PT, R6.reuse, R9, PT ;  /* 0x000000090600720c */ /* 0x040fe20003f05270 */
[C---:B------:R-:W-:Y:S01]  /*0150*/  IMAD R9, R6.reuse, R2, R7 ;  /* 0x0000000206097224 */ /* 0x040fe200078e0207 */
[----:B------:R-:W-:Y:S02]  /*0160*/  ISETP.EQ.OR P2, PT, R7, RZ, !P1 ;  /* 0x000000ff0700720c */ /* 0x000fe40004f42670 */
[----:B------:R-:W-:Y:S01]  /*0170*/  ISETP.EQ.OR P0, PT, R6, RZ, !P0 ;  /* 0x000000ff0600720c */ /* 0x000fe20004702670 */
[----:B0-----:R-:W-:-:S10]  /*0180*/  IMAD.WIDE R4, R9, 0x4, R4 ;  /* 0x0000000409047825 */ /* 0x001fd400078e0204 */
[----:B-1----:R-:W-:Y:S05]  /*0190*/  @P2 BRA `(.L_x_10) ;  /* 0x0000000000602947 */ /* 0x002fea0003800000 */
[----:B------:R-:W0:Y:S01]  /*01a0*/  LDC.64 R10, c[0x0][0x388] ;  /* 0x0000e200ff0a7b82 */ /* 0x000e220000000a00 */
[----:B------:R-:W-:Y:S02]  /*01b0*/  ISETP.NE.AND P2, PT, R6, RZ, PT ;  /* 0x000000ff0600720c */ /* 0x000fe40003f45270 */
[----:B------:R-:W-:-:S04]  /*01c0*/  IADD3 R3, PT, PT, R3, -0x1, RZ ;  /* 0xffffffff03037810 */ /* 0x000fc80007ffe0ff */
[----:B------:R-:W-:-:S07]  /*01d0*/  ISETP.NE.AND P3, PT, R6, R3, PT ;  /* 0x000000030600720c */ /* 0x000fce0003f65270 */
[----:B------:R-:W-:-:S03]  /*01e0*/  @P2 IMAD.WIDE R12, R2, 0x4, RZ ;  /* 0x00000004020c2825 */ /* 0x000fc600078e02ff */
[----:B------:R-:W-:Y:S02]  /*01f0*/  @P2 LOP3.LUT R3, R12, 0xfffffffc, RZ, 0x3c, !PT ;  /* 0xfffffffc0c032812 */ /* 0x000fe400078e3cff */
[----:B------:R-:W-:Y:S01]  /*0200*/  @P2 LOP3.LUT R13, RZ, R13, RZ, 0x33, !PT ;  /* 0x0000000dff0d2212 */ /* 0x000fe200078e33ff */
[----:B0-----:R-:W-:-:S03]  /*0210*/  IMAD.WIDE R10, R9, 0x4, R10 ;  /* 0x00000004090a7825 */ /* 0x001fc600078e020a */
[----:B------:R-:W-:Y:S02]  /*0220*/  @P2 IADD3 R12, P4, PT, R10, R3, RZ ;  /* 0x000000030a0c2210 */ /* 0x000fe40007f9e0ff */
[----:B------:R-:W2:Y:S02]  /*0230*/  LDG.E R0, desc[UR4][R10.64+-0x4] ;  /* 0xfffffc040a007981 */ /* 0x000ea4000c1e1900 */
[----:B------:R-:W-:Y:S02]  /*0240*/  @P2 IADD3.X R13, PT, PT, R11, R13, RZ, P4, !PT ;  /* 0x0000000d0b0d2210 */ /* 0x000fe400027fe4ff */
[----:B------:R-:W3:Y:S01]  /*0250*/  LDG.E R3, desc[UR4][R10.64+0x4] ;  /* 0x000004040a037981 */ /* 0x000ee2000c1e1900 */
[----:B------:R-:W-:-:S03]  /*0260*/  @P3 IMAD.WIDE R14, R2, 0x4, R10 ;  /* 0x00000004020e3825 */ /* 0x000fc600078e020a */
[----:B------:R-:W4:Y:S04]  /*0270*/  @P2 LDG.E R6, desc[UR4][R12.64] ;  /* 0x000000040c062981 */ /* 0x000f28000c1e1900 */
[----:B------:R-:W4:Y:S04]  /*0280*/  @P2 LDG.E R17, desc[UR4][R12.64+0x8] ;  /* 0x000008040c112981 */ /* 0x000f28000c1e1900 */
[----:B------:R-:W5:Y:S04]  /*0290*/  @P3 LDG.E R8, desc[UR4][R14.64+-0x4] ;  /* 0xfffffc040e083981 */ /* 0x000f68000c1e1900 */
[----:B------:R-:W5:Y:S01]  /*02a0*/  @P3 LDG.E R19, desc[UR4][R14.64+0x4] ;  /* 0x000004040e133981 */ /* 0x000f62000c1e1900 */
[----:B--2---:R-:W-:Y:S01]  /*02b0*/  FADD R0, R0, R0 ;  /* 0x0000000000007221 */ /* 0x004fe20000000000 */
[----:B---3--:R-:W-:-:S04]  /*02c0*/  FADD R3, R3, R3 ;  /* 0x0000000303037221 */ /* 0x008fc80000000000 */
[----:B------:R-:W-:Y:S01]  /*02d0*/  FADD R0, -R0, R3 ;  /* 0x0000000300007221 */ /* 0x000fe20000000100 */
[----:B----4-:R-:W-:-:S04]  /*02e0*/  @P2 FADD R17, -R6, R17 ;  /* 0x0000001106112221 */ /* 0x010fc80000000100 */
[----:B------:R-:W-:Y:S01]  /*02f0*/  @P2 FADD R0, R0, R17 ;  /* 0x0000001100002221 */ /* 0x000fe20000000000 */
[----:B-----5:R-:W-:-:S04]  /*0300*/  @P3 FADD R19, -R8, R19 ;  /* 0x0000001308133221 */ /* 0x020fc80000000100 */
[----:B------:R-:W-:-:S07]  /*0310*/  @P3 FADD R0, R0, R19 ;  /* 0x0000001300003221 */ /* 0x000fce0000000000 */
.L_x_10:
[----:B------:R-:W-:Y:S05]  /*0320*/  BSYNC.RECONVERGENT B0 ;  /* 0x0000000000007941 */ /* 0x000fea0003800200 */
.L_x_9:
[----:B------:R-:W-:Y:S01]  /*0330*/  BSSY.RECONVERGENT B0, `(.L_x_11) ;  /* 0x0000016000007945 */ /* 0x000fe20003800200 */
[----:B------:R-:W-:-:S03]  /*0340*/  MOV R11, RZ ;  /* 0x000000ff000b7202 */ /* 0x000fc60000000f00 */
[----:B------:R-:W-:Y:S05]  /*0350*/  @P0 BRA `(.L_x_12) ;  /* 0x00000000004c0947 */ /* 0x000fea0003800000 */
[----:B------:R-:W0:Y:S01]  /*0360*/  LDC.64 R10, c[0x0][0x388] ;  /* 0x0000e200ff0a7b82 */ /* 0x000e220000000a00 */
[----:B------:R-:W-:Y:S02]  /*0370*/  ISETP.NE.AND P0, PT, R7, RZ, PT ;  /* 0x000000ff0700720c */ /* 0x000fe40003f05270 */
[CC--:B------:R-:W-:Y:S02]  /*0380*/  IADD3 R7, PT, PT, R9.reuse, R2.reuse, RZ ;  /* 0x0000000209077210 */ /* 0x0c0fe40007ffe0ff */
[----:B------:R-:W-:-:S03]  /*0390*/  IADD3 R3, PT, PT, R9, -R2, RZ ;  /* 0x8000000209037210 */ /* 0x000fc60007ffe0ff */
[----:B0-----:R-:W-:-:S04]  /*03a0*/  IMAD.WIDE R6, R7, 0x4, R10 ;  /* 0x0000000407067825 */ /* 0x001fc800078e020a */
[----:B------:R-:W-:Y:S01]  /*03b0*/  IMAD.WIDE R2, R3, 0x4, R10 ;  /* 0x0000000403027825 */ /* 0x000fe200078e020a */
[----:B------:R-:W2:Y:S04]  /*03c0*/  LDG.E R9, desc[UR4][R6.64] ;  /* 0x0000000406097981 */ /* 0x000ea8000c1e1900 */
[----:B------:R-:W3:Y:S04]  /*03d0*/  LDG.E R8, desc[UR4][R2.64] ;  /* 0x0000000402087981 */ /* 0x000ee8000c1e1900 */
[----:B------:R-:W4:Y:S04]  /*03e0*/  @P0 LDG.E R10, desc[UR4][R2.64+-0x4] ;  /* 0xfffffc04020a0981 */ /* 0x000f28000c1e1900 */
[----:B------:R-:W4:Y:S04]  /*03f0*/  @P0 LDG.E R11, desc[UR4][R6.64+-0x4] ;  /* 0xfffffc04060b0981 */ /* 0x000f28000c1e1900 */
[----:B------:R-:W5:Y:S04]  /*0400*/  @P1 LDG.E R13, desc[UR4][R6.64+0x4] ;  /* 0x00000404060d1981 */ /* 0x000f68000c1e1900 */
[----:B------:R-:W5:Y:S01]  /*0410*/  @P1 LDG.E R12, desc[UR4][R2.64+0x4] ;  /* 0x00000404020c1981 */ /* 0x000f62000c1e1900 */
[----:B--2---:R-:W-:Y:S01]  /*0420*/  FADD R9, R9, R9 ;  /* 0x0000000909097221 */ /* 0x004fe20000000000 */
[----:B---3--:R-:W-:Y:S01]  /*0430*/  FADD R8, R8, R8 ;  /* 0x0000000808087221 */ /* 0x008fe20000000000 */
[----:B----4-:R-:W-:-:S03]  /*0440*/  @P0 FADD R10, -R10, R11 ;  /* 0x0000000b0a0a0221 */ /* 0x010fc60000000100 */
[----:B------:R-:W-:-:S04]  /*0450*/  FADD R11, -R8, R9 ;  /* 0x00000009080b7221 */ /* 0x000fc80000000100 */
[----:B------:R-:W-:Y:S01]  /*0460*/  @P0 FADD R11, R11, R10 ;  /* 0x0000000a0b0b0221 */ /* 0x000fe20000000000 */
[----:B-----5:R-:W-:-:S04]  /*0470*/  @P1 FADD R12, -R12, R13 ;  /* 0x0000000d0c0c1221 */ /* 0x020fc80000000100 */
[----:B------:R-:W-:-:S07]  /*0480*/  @P1 FADD R11, R11, R12 ;  /* 0x0000000c0b0b1221 */ /* 0x000fce0000000000 */
.L_x_12:
[----:B------:R-:W-:Y:S05]  /*0490*/  BSYNC.RECONVERGENT B0 ;  /* 0x0000000000007941 */ /* 0x000fea0003800200 */
.L_x_11:
[----:B------:R-:W-:-:S05]  /*04a0*/  FADD R11, |R11|, |R0| ;  /* 0x400000000b0b7221 */ /* 0x000fca0000000200 */
[----:B------:R-:W-:Y:S01]  /*04b0*/  STG.E desc[UR4][R4.64], R11 ;  /* 0x0000000b04007986 */ /* 0x000fe2000c101904 */
[----:B------:R-:W-:Y:S05]  /*04c0*/  EXIT ;  /* 0x000000000000794d */ /* 0x000fea0003800000 */
.L_x_13:
        /* <DEDUP_REMOVED lines=11> */
.L_x_18:


//--------------------- .text._Z8bgr2grayPfS_ii   --------------------------
	.section	.text._Z8bgr2grayPfS_ii,"ax",@progbits
	.align	128
        .global         _Z8bgr2grayPfS_ii
        .type           _Z8bgr2grayPfS_ii,@function
        .size           _Z8bgr2grayPfS_ii,(.L_x_19 - _Z8bgr2grayPfS_ii)
        .other          _Z8bgr2grayPfS_ii,@"STO_CUDA_ENTRY STV_DEFAULT"
_Z8bgr2grayPfS_ii:
.text._Z8bgr2grayPfS_ii:
[----:B------:R-:W-:Y:S01]  /*0000*/  LDC R1, c[0x0][0x37c] ;  /* 0x0000df00ff017b82 */ /* 0x000fe20000000800 */
[----:B------:R-:W0:Y:S07]  /*0010*/  S2R R2, SR_TID.Y ;  /* 0x0000000000027919 */ /* 0x000e2e0000002200 */
[----:B------:R-:W1:Y:S01]  /*0020*/  LDC R0, c[0x0][0x360] ;  /* 0x0000d800ff007b82 */ /* 0x000e620000000800 */
[----:B------:R-:W2:Y:S01]  /*0030*/  LDCU.64 UR6, c[0x0][0x390] ;  /* 0x00007200ff0677ac */ /* 0x000ea20008000a00 */
[----:B------:R-:W1:Y:S06]  /*0040*/  S2R R3, SR_TID.X ;  /* 0x0000000000037919 */ /* 0x000e6c0000002100 */
[----:B------:R-:W0:Y:S08]  /*0050*/  S2UR UR5, SR_CTAID.Y ;  /* 0x00000000000579c3 */ /* 0x000e300000002600 */
[----:B------:R-:W0:Y:S08]  /*0060*/  LDC R5, c[0x0][0x364] ;  /* 0x0000d900ff057b82 */ /* 0x000e300000000800 */
[----:B------:R-:W1:Y:S01]  /*0070*/  S2UR UR4, SR_CTAID.X ;  /* 0x00000000000479c3 */ /* 0x000e620000002500 */
[----:B0-----:R-:W-:-:S05]  /*0080*/  IMAD R5, R5, UR5, R2 ;  /* 0x0000000505057c24 */ /* 0x001fca000f8e0202 */
[----:B--2---:R-:W-:Y:S01]  /*0090*/  ISETP.GE.AND P0, PT, R5, UR7, PT ;  /* 0x0000000705007c0c */ /* 0x004fe2000bf06270 */
[----:B-1----:R-:W-:-:S05]  /*00a0*/  IMAD R0, R0, UR4, R3 ;  /* 0x0000000400007c24 */ /* 0x002fca000f8e0203 */
[----:B------:R-:W-:-:S13]  /*00b0*/  ISETP.GE.OR P0, PT, R0, UR6, P0 ;  /* 0x0000000600007c0c */ /* 0x000fda0008706670 */
[----:B------:R-:W-:Y:S05]  /*00c0*/  @P0 EXIT ;  /* 0x000000000000094d */ /* 0x000fea0003800000 */
[----:B------:R-:W0:Y:S01]  /*00d0*/  LDC.64 R2, c[0x0][0x388] ;  /* 0x0000e200ff027b82 */ /* 0x000e220000000a00 */
[----:B------:R-:W1:Y:S01]  /*00e0*/  LDCU.64 UR4, c[0x0][0x358] ;  /* 0x00006b00ff0477ac */ /* 0x000e620008000a00 */
[----:B------:R-:W-:-:S05]  /*00f0*/  IMAD R13, R5, UR6, R0 ;  /* 0x00000006050d7c24 */ /* 0x000fca000f8e0200 */
[----:B------:R-:W-:Y:S01]  /*0100*/  LEA R5, R13, R13, 0x1 ;  /* 0x0000000d0d057211 */ /* 0x000fe200078e08ff */
[----:B------:R-:W-:Y:S01]  /*0110*/  UMOV UR8, 0x39581062 ;  /* 0x3958106200087882 */ /* 0x000fe20000000000 */
[----:B------:R-:W-:Y:S01]  /*0120*/  UMOV UR9, 0x3fe2c8b4 ;  /* 0x3fe2c8b400097882 */ /* 0x000fe20000000000 */
[----:B------:R-:W2:Y:S02]  /*0130*/  LDC.64 R10, c[0x0][0x380] ;  /* 0x0000e000ff0a7b82 */ /* 0x000ea40000000a00 */
[----:B0-----:R-:W-:-:S05]  /*0140*/  IMAD.WIDE R2, R5, 0x4, R2 ;  /* 0x0000000405027825 */ /* 0x001fca00078e0202 */
[----:B-1----:R-:W3:Y:S04]  /*0150*/  LDG.E R12, desc[UR4][R2.64+0x4] ;  /* 0x00000404020c7981 */ /* 0x002ee8000c1e1900 */
[----:B------:R-:W4:Y:S04]  /*0160*/  LDG.E R0, desc[UR4][R2.64] ;  /* 0x0000000402007981 */ /* 0x000f28000c1e1900 */
[----:B------:R2:W5:Y:S02]  /*0170*/  LDG.E R8, desc[UR4][R2.64+0x8] ;  /* 0x0000080402087981 */ /* 0x000564000c1e1900 */
[----:B--2---:R-:W-:Y:S01]  /*0180*/  IMAD.WIDE R2, R13, 0x4, R10 ;  /* 0x000000040d027825 */ /* 0x004fe200078e020a */
[----:B---3--:R-:W0:Y:S08]  /*0190*/  F2F.F64.F32 R6, R12 ;  /* 0x0000000c00067310 */ /* 0x008e300000201800 */
[----:B----4-:R-:W1:Y:S01]  /*01a0*/  F2F.F64.F32 R4, R0 ;  /* 0x0000000000047310 */ /* 0x010e620000201800 */
[----:B0-----:R-:W-:-:S07]  /*01b0*/  DMUL R6, R6, UR8 ;  /* 0x0000000806067c28 */ /* 0x001fce0008000000 */
[----:B-----5:R-:W0:Y:S01]  /*01c0*/  F2F.F64.F32 R8, R8 ;  /* 0x0000000800087310 */ /* 0x020e220000201800 */
[----:B------:R-:W-:Y:S01]  /*01d0*/  UMOV UR8, 0xe5604189 ;  /* 0xe560418900087882 */ /* 0x000fe20000000000 */
[----:B------:R-:W-:Y:S02]  /*01e0*/  UMOV UR9, 0x3fd322d0 ;  /* 0x3fd322d000097882 */ /* 0x000fe40000000000 */
[----:B-1----:R-:W-:Y:S01]  /*01f0*/  DFMA R4, R4, UR8, R6 ;  /* 0x0000000804047c2b */ /* 0x002fe20008000006 */
[----:B------:R-:W-:Y:S01]  /*0200*/  UMOV UR8, 0x9fbe76c9 ;  /* 0x9fbe76c900087882 */ /* 0x000fe20000000000 */
[----:B------:R-:W-:-:S06]  /*0210*/  UMOV UR9, 0x3fbd2f1a ;  /* 0x3fbd2f1a00097882 */ /* 0x000fcc0000000000 */
[----:B0-----:R-:W-:-:S10]  /*0220*/  DFMA R4, R8, UR8, R4 ;  /* 0x0000000808047c2b */ /* 0x001fd40008000004 */
[----:B------:R-:W0:Y:S02]  /*0230*/  F2F.F32.F64 R5, R4 ;  /* 0x0000000400057310 */ /* 0x000e240000301000 */
[----:B0-----:R-:W-:Y:S01]  /*0240*/  STG.E desc[UR4][R2.64], R5 ;  /* 0x0000000502007986 */ /* 0x001fe2000c101904 */
[----:B------:R-:W-:Y:S05]  /*0250*/  EXIT ;  /* 0x000000000000794d */ /* 0x000fea0003800000 */
.L_x_14:
        /* <DEDUP_REMOVED lines=10> */
.L_x_19:


//--------------------- .nv.shared.reserved.0     --------------------------
	.section	.nv.shared.reserved.0,"aw",@nobits
	.weak		__nv_reservedSMEM_offset_0_alias
	.size		__nv_reservedSMEM_offset_0_alias, 0, 64
	.other		__nv_reservedSMEM_offset_0_alias,@"STO_CUDA_RESERVED_SHARED STV_DEFAULT"
__nv_reservedSMEM_offset_0_alias:
	.zero		0
	.zero		64


//--------------------- .nv.constant0._Z18add_mask_by_factorPfS_fii --------------------------
	.section	.nv.constant0._Z18add_mask_by_factorPfS_fii,"a",@progbits
	.sectionflags	@""
	.align	4
.nv.constant0._Z18add_mask_by_factorPfS_fii:
	.zero		924


//--------------------- .nv.constant0._Z13get_min_indexPfPiii --------------------------
	.section	.nv.constant0._Z13get_min_indexPfPiii,"a",@progbits
	.sectionflags	@""
	.align	4
.nv.constant0._Z13get_min_indexPfPiii:
	.zero		920


//--------------------- .nv.constant0._Z17min_energy_at_rowPfPiii --------------------------
	.section	.nv.constant0._Z17min_energy_at_rowPfPiii,"a",@progbits
	.sectionflags	@""
	.align	4
.nv.constant0._Z17min_energy_at_rowPfPiii:
	.zero		920


//--------------------- .nv.constant0._Z9sobel_absPfS_ii --------------------------
	.section	.nv.constant0._Z9sobel_absPfS_ii,"a",@progbits
	.sectionflags	@""
	.align	4
.nv.constant0._Z9sobel_absPfS_ii:
	.zero		920


//--------------------- .nv.constant0._Z8bgr2grayPfS_ii --------------------------
	.section	.nv.constant0._Z8bgr2grayPfS_ii,"a",@progbits
	.sectionflags	@""
	.align	4
.nv.constant0._Z8bgr2grayPfS_ii:
	.zero		920


//--------------------- SYMBOLS --------------------------

	.type		.nv.reservedSmem.offset0,@object
	.size		.nv.reservedSmem.offset0,0x4
